	.headerflags	@"EF_CUDA_TEXMODE_UNIFIED EF_CUDA_64BIT_ADDRESS EF_CUDA_SM86 EF_CUDA_VIRTUAL_SM(EF_CUDA_SM86)"
	.elftype	@"ET_EXEC"


//--------------------- .nv.info                  --------------------------
	.section	.nv.info,"",@"SHT_CUDA_INFO"
	.align	4


	//----- nvinfo : EIATTR_REGCOUNT
	.align		4
        /*0000*/ 	.byte	0x04, 0x2f
        /*0002*/ 	.short	(.L_1 - .L_0)
	.align		4
.L_0:
        /*0004*/ 	.word	index@(triton_mm)
        /*0008*/ 	.word	0x0000004a


	//----- nvinfo : EIATTR_MAX_STACK_SIZE
	.align		4
.L_1:
        /*000c*/ 	.byte	0x04, 0x23
        /*000e*/ 	.short	(.L_3 - .L_2)
	.align		4
.L_2:
        /*0010*/ 	.word	index@(triton_mm)
        /*0014*/ 	.word	0x00000000


	//----- nvinfo : EIATTR_MIN_STACK_SIZE
	.align		4
.L_3:
        /*0018*/ 	.byte	0x04, 0x12
        /*001a*/ 	.short	(.L_5 - .L_4)
	.align		4
.L_4:
        /*001c*/ 	.word	index@(triton_mm)
        /*0020*/ 	.word	0x00000000


	//----- nvinfo : EIATTR_FRAME_SIZE
	.align		4
.L_5:
        /*0024*/ 	.byte	0x04, 0x11
        /*0026*/ 	.short	(.L_7 - .L_6)
	.align		4
.L_6:
        /*0028*/ 	.word	index@(triton_mm)
        /*002c*/ 	.word	0x00000000
.L_7:


//--------------------- .nv.info.triton_mm        --------------------------
	.section	.nv.info.triton_mm,"",@"SHT_CUDA_INFO"
	.align	4


	//----- nvinfo : EIATTR_CUDA_API_VERSION
	.align		4
        /*0000*/ 	.byte	0x04, 0x37
        /*0002*/ 	.short	(.L_9 - .L_8)
.L_8:
        /*0004*/ 	.word	0x0000007b


	//----- nvinfo : EIATTR_SW2861232_WAR
	.align		4
.L_9:
        /*0008*/ 	.byte	0x01, 0x35
	.zero		2


	//----- nvinfo : EIATTR_PARAM_CBANK
	.align		4
        /*000c*/ 	.byte	0x04, 0x0a
        /*000e*/ 	.short	(.L_11 - .L_10)
	.align		4
.L_10:
        /*0010*/ 	.word	index@(.nv.constant0.triton_mm)
        /*0014*/ 	.short	0x0160
        /*0016*/ 	.short	0x001c


	//----- nvinfo : EIATTR_CBANK_PARAM_SIZE
	.align		4
.L_11:
        /*0018*/ 	.byte	0x03, 0x19
        /*001a*/ 	.short	0x001c


	//----- nvinfo : EIATTR_KPARAM_INFO
	.align		4
        /*001c*/ 	.byte	0x04, 0x17
        /*001e*/ 	.short	(.L_13 - .L_12)
.L_12:
        /*0020*/ 	.word	0x00000000
        /*0024*/ 	.short	0x0003
        /*0026*/ 	.short	0x0018
        /*0028*/ 	.byte	0x00, 0xf0, 0x11, 0x00


	//----- nvinfo : EIATTR_KPARAM_INFO
	.align		4
.L_13:
        /*002c*/ 	.byte	0x04, 0x17
        /*002e*/ 	.short	(.L_15 - .L_14)
.L_14:
        /*0030*/ 	.word	0x00000000
        /*0034*/ 	.short	0x0002
        /*0036*/ 	.short	0x0010
        /*0038*/ 	.byte	0x00, 0xf0, 0x21, 0x00


	//----- nvinfo : EIATTR_KPARAM_INFO
	.align		4
.L_15:
        /*003c*/ 	.byte	0x04, 0x17
        /*003e*/ 	.short	(.L_17 - .L_16)
.L_16:
        /*0040*/ 	.word	0x00000000
        /*0044*/ 	.short	0x0001
        /*0046*/ 	.short	0x0008
        /*0048*/ 	.byte	0x00, 0xf0, 0x21, 0x00


	//----- nvinfo : EIATTR_KPARAM_INFO
	.align		4
.L_17:
        /*004c*/ 	.byte	0x04, 0x17
        /*004e*/ 	.short	(.L_19 - .L_18)
.L_18:
        /*0050*/ 	.word	0x00000000
        /*0054*/ 	.short	0x0000
        /*0056*/ 	.short	0x0000
        /*0058*/ 	.byte	0x00, 0xf0, 0x21, 0x00


	//----- nvinfo : EIATTR_MAXREG_COUNT
	.align		4
.L_19:
        /*005c*/ 	.byte	0x03, 0x1b
        /*005e*/ 	.short	0x00ff


	//----- nvinfo : EIATTR_EXIT_INSTR_OFFSETS
	.align		4
        /*0060*/ 	.byte	0x04, 0x1c
        /*0062*/ 	.short	(.L_21 - .L_20)


	//   ....[0]....
.L_20:
        /*0064*/ 	.word	0x00000030


	//   ....[1]....
        /*0068*/ 	.word	0x00002180


	//   ....[2]....
        /*006c*/ 	.word	0x000021d0


	//----- nvinfo : EIATTR_MAX_THREADS
	.align		4
.L_21:
        /*0070*/ 	.byte	0x04, 0x05
        /*0072*/ 	.short	(.L_23 - .L_22)
.L_22:
        /*0074*/ 	.word	0x00000100
        /*0078*/ 	.word	0x00000001
        /*007c*/ 	.word	0x00000001
.L_23:


//--------------------- .nv.rel.action            --------------------------
	.section	.nv.rel.action,"",@"SHT_CUDA_RELOCINFO"
	.align	8
	.sectionentsize	8
        /*0000*/ 	.byte	0x73, 0x00, 0x00, 0x00, 0x00, 0x00, 0x00, 0x00, 0x00, 0x00, 0x00, 0x11, 0x25, 0x00, 0x05, 0x36


//--------------------- .nv.constant0.triton_mm   --------------------------
	.section	.nv.constant0.triton_mm,"a",@progbits
	.align	4
.nv.constant0.triton_mm:
	.zero		380


//--------------------- .text.triton_mm           --------------------------
	.section	.text.triton_mm,"ax",@progbits
	.sectionflags	@"SHF_BARRIERS=1"
	.sectioninfo	@"SHI_REGISTERS=74"
	.align	128
        .global         triton_mm
        .type           triton_mm,@function
        .size           triton_mm,(.L_x_3 - triton_mm)
        .other          triton_mm,@"STO_CUDA_ENTRY STV_DEFAULT"
triton_mm:
.text.triton_mm:
[----:B------:R-:W-:-:S02]  /*0000*/  MOV R1, c[0x0][0x28] ;  /* 0x00000a0000017a02 */ /* 0x000fc40000000f00 */
[----:B------:R-:W-:-:S04]  /*0010*/  MOV R0, c[0x0][0x178] ;  /* 0x00005e0000007a02 */ /* 0x000fc80000000f00 */
[----:B------:R-:W-:-:S13]  /*0020*/  LOP3.LUT P0, RZ, R0, 0xffffff, RZ, 0xc0, !PT ;  /* 0x00ffffff00ff7812 */ /* 0x000fda000780c0ff */
[----:B------:R-:W-:Y:S05]  /*0030*/  @!P0 EXIT ;  /* 0x000000000000894d */ /* 0x000fea0003800000 */
[----:B------:R-:W1:Y:S01]  /*0040*/  S2R R9, SR_CTAID.X ;  /* 0x0000000000097919 */ /* 0x000e620000002500 */
[----:B------:R-:W-:Y:S01]  /*0050*/  IADD3 R0, R0, 0x3f, RZ ;  /* 0x0000003f00007810 */ /* 0x000fe20007ffe0ff */
[----:B------:R-:W-:Y:S01]  /*0060*/  ULDC.64 UR8, c[0x0][0x118] ;  /* 0x0000460000087ab9 */ /* 0x000fe20000000a00 */
[----:B------:R-:W-:Y:S01]  /*0070*/  IABS R12, c[0x0][0x178] ;  /* 0x00005e00000c7a13 */ /* 0x000fe20000000000 */
[----:B------:R-:W2:Y:S01]  /*0080*/  S2R R60, SR_TID.X ;  /* 0x00000000003c7919 */ /* 0x000ea20000002100 */
[----:B------:R-:W-:Y:S01]  /*0090*/  SHF.R.S32.HI R3, RZ, 0x1f, R0 ;  /* 0x0000001fff037819 */ /* 0x000fe20000011400 */
[----:B------:R-:W-:Y:S01]  /*00a0*/  CS2R R40, SRZ ;  /* 0x0000000000287805 */ /* 0x000fe2000001ff00 */
[----:B------:R-:W-:Y:S01]  /*00b0*/  MOV R52, 0x3 ;  /* 0x0000000300347802 */ /* 0x000fe20000000f00 */
[----:B------:R-:W-:Y:S01]  /*00c0*/  CS2R R26, SRZ ;  /* 0x00000000001a7805 */ /* 0x000fe2000001ff00 */
[----:B------:R-:W-:Y:S01]  /*00d0*/  LEA.HI R3, R3, R0, RZ, 0x6 ;  /* 0x0000000003037211 */ /* 0x000fe200078f30ff */
[----:B------:R-:W-:Y:S01]  /*00e0*/  CS2R R42, SRZ ;  /* 0x00000000002a7805 */ /* 0x000fe2000001ff00 */
[----:B------:R-:W-:Y:S01]  /*00f0*/  MOV R51, 0xffffffe0 ;  /* 0xffffffe000337802 */ /* 0x000fe20000000f00 */
[----:B------:R-:W-:Y:S01]  /*0100*/  CS2R R30, SRZ ;  /* 0x00000000001e7805 */ /* 0x000fe2000001ff00 */
[----:B------:R-:W-:-:S02]  /*0110*/  UMOV UR6, 0x8000 ;  /* 0x0000800000067882 */ /* 0x000fc40000000000 */
[----:B------:R-:W-:Y:S02]  /*0120*/  UMOV UR4, URZ ;  /* 0x0000003f00047c82 */ /* 0x000fe40008000000 */
[----:B------:R-:W-:Y:S01]  /*0130*/  UMOV UR5, URZ ;  /* 0x0000003f00057c82 */ /* 0x000fe20008000000 */
[----:B-1----:R-:W-:Y:S02]  /*0140*/  SHF.R.S32.HI R2, RZ, 0x1f, R9 ;  /* 0x0000001fff027819 */ /* 0x002fe40000011409 */
[----:B------:R-:W-:Y:S02]  /*0150*/  ISETP.GE.AND P1, PT, R9, RZ, PT ;  /* 0x000000ff0900720c */ /* 0x000fe40003f26270 */
[----:B------:R-:W-:Y:S02]  /*0160*/  LEA.HI R4, R2, R9, RZ, 0x6 ;  /* 0x0000000902047211 */ /* 0x000fe400078f30ff */
[----:B--2---:R-:W-:Y:S02]  /*0170*/  SHF.R.U32.HI R61, RZ, 0x3, R60 ;  /* 0x00000003ff3d7819 */ /* 0x004fe4000001163c */
[----:B------:R-:W-:-:S02]  /*0180*/  SHF.R.S32.HI R2, RZ, 0x6, R4 ;  /* 0x00000006ff027819 */ /* 0x000fc40000011404 */
[----:B------:R-:W-:Y:S02]  /*0190*/  LOP3.LUT R4, R4, 0xffffffc0, RZ, 0xc0, !PT ;  /* 0xffffffc004047812 */ /* 0x000fe400078ec0ff */
[----:B------:R-:W-:Y:S02]  /*01a0*/  SHF.L.U32 R0, R2, 0x3, RZ ;  /* 0x0000000302007819 */ /* 0x000fe400000006ff */
[----:B------:R-:W-:Y:S02]  /*01b0*/  SGXT.U32 R61, R61, 0x5 ;  /* 0x000000053d3d781a */ /* 0x000fe40000000000 */
[----:B------:R-:W-:Y:S02]  /*01c0*/  LEA.HI.SX32 R3, R3, -R0, 0x1a ;  /* 0x8000000003037211 */ /* 0x000fe400078fd2ff */
[----:B------:R-:W-:Y:S02]  /*01d0*/  SHF.L.U32 R58, R60, 0x2, RZ ;  /* 0x000000023c3a7819 */ /* 0x000fe400000006ff */
[----:B------:R-:W-:-:S02]  /*01e0*/  IMNMX R6, R3, 0x8, PT ;  /* 0x0000000803067817 */ /* 0x000fc40003800200 */
[----:B------:R-:W-:Y:S02]  /*01f0*/  LOP3.LUT R56, R58, 0x1c, RZ, 0xc0, !PT ;  /* 0x0000001c3a387812 */ /* 0x000fe400078ec0ff */
[----:B------:R-:W-:Y:S02]  /*0200*/  IABS R11, R6 ;  /* 0x00000006000b7213 */ /* 0x000fe40000000000 */
[----:B------:R-:W-:Y:S02]  /*0210*/  LEA R59, R61, R56, 0x5 ;  /* 0x000000383d3b7211 */ /* 0x000fe400078e28ff */
[----:B------:R-:W1:Y:S01]  /*0220*/  I2F.RP R5, R11 ;  /* 0x0000000b00057306 */ /* 0x000e620000209400 */
[----:B------:R-:W-:Y:S02]  /*0230*/  SHF.L.U32 R55, R60, 0x1, RZ ;  /* 0x000000013c377819 */ /* 0x000fe400000006ff */
[----:B------:R-:W-:Y:S02]  /*0240*/  SHF.L.U32 R59, R59, 0x2, RZ ;  /* 0x000000023b3b7819 */ /* 0x000fe400000006ff */
[----:B------:R-:W-:-:S02]  /*0250*/  IADD3 R54, -R56, 0x1b8, RZ ;  /* 0x000001b838367810 */ /* 0x000fc40007ffe1ff */
[----:B------:R-:W-:Y:S02]  /*0260*/  SHF.R.U32.HI R60, RZ, 0x3, R60 ;  /* 0x00000003ff3c7819 */ /* 0x000fe4000001163c */
[----:B------:R-:W-:Y:S02]  /*0270*/  LOP3.LUT R55, R55, 0x1e, RZ, 0xc0, !PT ;  /* 0x0000001e37377812 */ /* 0x000fe400078ec0ff */
[----:B------:R-:W-:Y:S02]  /*0280*/  LOP3.LUT R53, R58, 0x7c0, RZ, 0xc0, !PT ;  /* 0x000007c03a357812 */ /* 0x000fe400078ec0ff */
[----:B------:R-:W-:Y:S01]  /*0290*/  IMNMX.U32 R54, R54, 0x1b8, PT ;  /* 0x000001b836367817 */ /* 0x000fe20003800000 */
[----:B-1----:R-:W1:Y:S02]  /*02a0*/  MUFU.RCP R5, R5 ;  /* 0x0000000500057308 */ /* 0x002e640000001000 */
[----:B-1----:R-:W-:Y:S02]  /*02b0*/  IADD3 R2, R5, 0xffffffe, RZ ;  /* 0x0ffffffe05027810 */ /* 0x002fe40007ffe0ff */
[----:B------:R-:W-:-:S04]  /*02c0*/  IABS R5, R9 ;  /* 0x0000000900057213 */ /* 0x000fc80000000000 */
[----:B------:R1:W2:Y:S01]  /*02d0*/  F2I.FTZ.U32.TRUNC.NTZ R3, R2 ;  /* 0x0000000200037305 */ /* 0x0002a2000021f000 */
[----:B------:R-:W-:-:S04]  /*02e0*/  IADD3 R9, -R4, R9, RZ ;  /* 0x0000000904097210 */ /* 0x000fc80007ffe1ff */
[----:B------:R-:W-:Y:S02]  /*02f0*/  IABS R10, R9 ;  /* 0x00000009000a7213 */ /* 0x000fe40000000000 */
[----:B-1----:R-:W-:Y:S02]  /*0300*/  MOV R2, RZ ;  /* 0x000000ff00027202 */ /* 0x002fe40000000f00 */
[----:B--2---:R-:W-:-:S05]  /*0310*/  IADD3 R8, RZ, -R3, RZ ;  /* 0x80000003ff087210 */ /* 0x004fca0007ffe0ff */
[----:B------:R-:W-:Y:S01]  /*0320*/  IMAD R7, R8, R11, RZ ;  /* 0x0000000b08077224 */ /* 0x000fe200078e02ff */
[----:B------:R-:W-:-:S03]  /*0330*/  IABS R8, R6 ;  /* 0x0000000600087213 */ /* 0x000fc60000000000 */
[----:B------:R-:W-:Y:S01]  /*0340*/  IMAD.HI.U32 R3, R3, R7, R2 ;  /* 0x0000000703037227 */ /* 0x000fe200078e0002 */
[----:B------:R-:W-:Y:S01]  /*0350*/  IADD3 R13, RZ, -R8, RZ ;  /* 0x80000008ff0d7210 */ /* 0x000fe20007ffe0ff */
[----:B------:R-:W1:Y:S04]  /*0360*/  I2F.RP R7, R12 ;  /* 0x0000000c00077306 */ /* 0x000e680000209400 */
[----:B------:R-:W-:-:S04]  /*0370*/  IMAD.HI.U32 R2, R3, R5, RZ ;  /* 0x0000000503027227 */ /* 0x000fc800078e00ff */
[----:B------:R-:W-:Y:S02]  /*0380*/  IMAD R2, R2, R13, R5 ;  /* 0x0000000d02027224 */ /* 0x000fe400078e0205 */
[----:B------:R-:W-:-:S03]  /*0390*/  IMAD.HI.U32 R8, R3, R10, RZ ;  /* 0x0000000a03087227 */ /* 0x000fc600078e00ff */
[C---:B------:R-:W-:Y:S01]  /*03a0*/  ISETP.GT.U32.AND P0, PT, R11.reuse, R2, PT ;  /* 0x000000020b00720c */ /* 0x040fe20003f04070 */
[----:B------:R-:W-:Y:S01]  /*03b0*/  IMAD R10, R8, R13, R10 ;  /* 0x0000000d080a7224 */ /* 0x000fe200078e020a */
[----:B-1----:R-:W1:Y:S04]  /*03c0*/  MUFU.RCP R7, R7 ;  /* 0x0000000700077308 */ /* 0x002e680000001000 */
[----:B------:R-:W-:-:S07]  /*03d0*/  ISETP.GT.U32.AND P3, PT, R11, R10, PT ;  /* 0x0000000a0b00720c */ /* 0x000fce0003f64070 */
[----:B------:R-:W-:-:S04]  /*03e0*/  @!P0 IADD3 R2, R2, -R11, RZ ;  /* 0x8000000b02028210 */ /* 0x000fc80007ffe0ff */
[----:B------:R-:W-:Y:S02]  /*03f0*/  ISETP.GT.U32.AND P0, PT, R11, R2, PT ;  /* 0x000000020b00720c */ /* 0x000fe40003f04070 */
[----:B-1----:R-:W-:Y:S02]  /*0400*/  IADD3 R4, R7, 0xffffffe, RZ ;  /* 0x0ffffffe07047810 */ /* 0x002fe40007ffe0ff */
[----:B------:R-:W-:Y:S02]  /*0410*/  LOP3.LUT R7, RZ, R6, RZ, 0x33, !PT ;  /* 0x00000006ff077212 */ /* 0x000fe400078e33ff */
[----:B------:R-:W1:Y:S01]  /*0420*/  F2I.FTZ.U32.TRUNC.NTZ R5, R4 ;  /* 0x0000000400057305 */ /* 0x000e62000021f000 */
[-C--:B------:R-:W-:Y:S02]  /*0430*/  @!P3 IADD3 R10, R10, -R11.reuse, RZ ;  /* 0x8000000b0a0ab210 */ /* 0x080fe40007ffe0ff */
[----:B------:R-:W-:Y:S02]  /*0440*/  @!P3 IADD3 R8, R8, 0x1, RZ ;  /* 0x000000010808b810 */ /* 0x000fe40007ffe0ff */
[----:B------:R-:W-:-:S02]  /*0450*/  ISETP.GE.U32.AND P2, PT, R10, R11, PT ;  /* 0x0000000b0a00720c */ /* 0x000fc40003f46070 */
[----:B------:R-:W-:Y:S02]  /*0460*/  @!P0 IADD3 R2, R2, -R11, RZ ;  /* 0x8000000b02028210 */ /* 0x000fe40007ffe0ff */
[----:B------:R-:W-:Y:S02]  /*0470*/  ISETP.NE.AND P0, PT, R6, RZ, PT ;  /* 0x000000ff0600720c */ /* 0x000fe40003f05270 */
[----:B------:R-:W-:Y:S02]  /*0480*/  @!P1 IADD3 R2, -R2, RZ, RZ ;  /* 0x000000ff02029210 */ /* 0x000fe40007ffe1ff */
[----:B------:R-:W-:Y:S02]  /*0490*/  LOP3.LUT R6, R9, R6, RZ, 0x3c, !PT ;  /* 0x0000000609067212 */ /* 0x000fe400078e3cff */
[----:B------:R-:W-:Y:S02]  /*04a0*/  SEL R3, R7, R2, !P0 ;  /* 0x0000000207037207 */ /* 0x000fe40004000000 */
[----:B-1----:R-:W-:-:S02]  /*04b0*/  IADD3 R4, RZ, -R5, RZ ;  /* 0x80000005ff047210 */ /* 0x002fc40007ffe0ff */
[----:B------:R-:W-:Y:S02]  /*04c0*/  IADD3 R2, R0, R3, RZ ;  /* 0x0000000300027210 */ /* 0x000fe40007ffe0ff */
[----:B------:R-:W-:Y:S02]  /*04d0*/  MOV R3, R4 ;  /* 0x0000000400037202 */ /* 0x000fe40000000f00 */
[----:B------:R-:W-:Y:S02]  /*04e0*/  SHF.L.U32 R2, R2, 0x6, RZ ;  /* 0x0000000602027819 */ /* 0x000fe400000006ff */
[----:B------:R-:W-:Y:S01]  /*04f0*/  MOV R4, RZ ;  /* 0x000000ff00047202 */ /* 0x000fe20000000f00 */
[----:B------:R-:W-:Y:S01]  /*0500*/  IMAD R3, R3, R12, RZ ;  /* 0x0000000c03037224 */ /* 0x000fe200078e02ff */
[C---:B------:R-:W-:Y:S02]  /*0510*/  LOP3.LUT R0, R2.reuse, R61, RZ, 0xfc, !PT ;  /* 0x0000003d02007212 */ /* 0x040fe400078efcff */
[----:B------:R-:W-:Y:S01]  /*0520*/  LOP3.LUT R2, R2, 0x20, R61, 0xfe, !PT ;  /* 0x0000002002027812 */ /* 0x000fe200078efe3d */
[----:B------:R-:W-:Y:S01]  /*0530*/  IMAD.HI.U32 R4, R5, R3, R4 ;  /* 0x0000000305047227 */ /* 0x000fe200078e0004 */
[----:B------:R-:W-:-:S02]  /*0540*/  IABS R13, R0 ;  /* 0x00000000000d7213 */ /* 0x000fc40000000000 */
[----:B------:R-:W-:Y:S02]  /*0550*/  IABS R3, R2 ;  /* 0x0000000200037213 */ /* 0x000fe40000000000 */
[----:B------:R-:W-:Y:S02]  /*0560*/  MOV R5, R13 ;  /* 0x0000000d00057202 */ /* 0x000fe40000000f00 */
[----:B------:R-:W-:Y:S02]  /*0570*/  MOV R13, R3 ;  /* 0x00000003000d7202 */ /* 0x000fe40000000f00 */
[----:B------:R-:W-:Y:S01]  /*0580*/  ISETP.GE.AND P1, PT, R6, RZ, PT ;  /* 0x000000ff0600720c */ /* 0x000fe20003f26270 */
[----:B------:R-:W-:Y:S01]  /*0590*/  IMAD.HI.U32 R3, R4, R5, RZ ;  /* 0x0000000504037227 */ /* 0x000fe200078e00ff */
[----:B------:R-:W-:-:S03]  /*05a0*/  @P2 IADD3 R8, R8, 0x1, RZ ;  /* 0x0000000108082810 */ /* 0x000fc60007ffe0ff */
[----:B------:R-:W-:Y:S01]  /*05b0*/  IMAD.HI.U32 R4, R4, R13, RZ ;  /* 0x0000000d04047227 */ /* 0x000fe200078e00ff */
[----:B------:R-:W-:-:S04]  /*05c0*/  IADD3 R3, -R3, RZ, RZ ;  /* 0x000000ff03037210 */ /* 0x000fc80007ffe1ff */
[----:B------:R-:W-:Y:S01]  /*05d0*/  IADD3 R6, -R4, RZ, RZ ;  /* 0x000000ff04067210 */ /* 0x000fe20007ffe1ff */
[----:B------:R-:W-:Y:S02]  /*05e0*/  IMAD R4, R12, R3, R5 ;  /* 0x000000030c047224 */ /* 0x000fe400078e0205 */
[----:B------:R-:W-:Y:S02]  /*05f0*/  @!P1 IADD3 R8, -R8, RZ, RZ ;  /* 0x000000ff08089210 */ /* 0x000fe40007ffe1ff */
[C---:B------:R-:W-:Y:S01]  /*0600*/  IMAD R5, R12.reuse, R6, R13 ;  /* 0x000000060c057224 */ /* 0x040fe200078e020d */
[C---:B------:R-:W-:Y:S02]  /*0610*/  ISETP.GT.U32.AND P2, PT, R12.reuse, R4, PT ;  /* 0x000000040c00720c */ /* 0x040fe40003f44070 */
[----:B------:R-:W-:Y:S02]  /*0620*/  SEL R3, R7, R8, !P0 ;  /* 0x0000000807037207 */ /* 0x000fe40004000000 */
[----:B------:R-:W-:-:S02]  /*0630*/  ISETP.GT.U32.AND P3, PT, R12, R5, PT ;  /* 0x000000050c00720c */ /* 0x000fc40003f64070 */
[----:B------:R-:W-:Y:S02]  /*0640*/  SHF.R.S32.HI R6, RZ, 0x1a, R3 ;  /* 0x0000001aff067819 */ /* 0x000fe40000011403 */
[----:B------:R-:W-:Y:S02]  /*0650*/  SHF.L.U32 R3, R3, 0x5, RZ ;  /* 0x0000000503037819 */ /* 0x000fe400000006ff */
[----:B------:R-:W-:Y:S02]  /*0660*/  SGXT R6, R6, 0x1 ;  /* 0x000000010606781a */ /* 0x000fe40000000200 */
[----:B------:R-:W-:Y:S02]  /*0670*/  LOP3.LUT R9, R3, R61, RZ, 0xfc, !PT ;  /* 0x0000003d03097212 */ /* 0x000fe400078efcff */
[----:B------:R-:W-:Y:S02]  /*0680*/  @!P2 IADD3 R4, R4, -R12, RZ ;  /* 0x8000000c0404a210 */ /* 0x000fe40007ffe0ff */
[----:B------:R-:W-:-:S02]  /*0690*/  ISETP.GE.AND P0, PT, R0, RZ, PT ;  /* 0x000000ff0000720c */ /* 0x000fc40003f06270 */
[----:B------:R-:W-:Y:S02]  /*06a0*/  @!P3 IADD3 R5, R5, -R12, RZ ;  /* 0x8000000c0505b210 */ /* 0x000fe40007ffe0ff */
[C---:B------:R-:W-:Y:S02]  /*06b0*/  ISETP.GT.U32.AND P2, PT, R12.reuse, R4, PT ;  /* 0x000000040c00720c */ /* 0x040fe40003f44070 */
[----:B------:R-:W-:Y:S02]  /*06c0*/  ISETP.GT.U32.AND P3, PT, R12, R5, PT ;  /* 0x000000050c00720c */ /* 0x000fe40003f64070 */
[----:B------:R-:W-:Y:S02]  /*06d0*/  LEA.HI R6, R6, R9, RZ, 0x8 ;  /* 0x0000000906067211 */ /* 0x000fe400078f40ff */
[----:B------:R-:W-:Y:S02]  /*06e0*/  ISETP.GE.AND P1, PT, R2, RZ, PT ;  /* 0x000000ff0200720c */ /* 0x000fe40003f26270 */
[----:B------:R-:W-:-:S02]  /*06f0*/  LOP3.LUT R6, R6, 0xffffff00, RZ, 0xc0, !PT ;  /* 0xffffff0006067812 */ /* 0x000fc400078ec0ff */
[----:B------:R-:W-:Y:S02]  /*0700*/  LOP3.LUT R7, RZ, c[0x0][0x178], RZ, 0x33, !PT ;  /* 0x00005e00ff077a12 */ /* 0x000fe400078e33ff */
[----:B------:R-:W-:Y:S02]  /*0710*/  IADD3 R9, R9, -R6, RZ ;  /* 0x8000000609097210 */ /* 0x000fe40007ffe0ff */
[-C--:B------:R-:W-:Y:S02]  /*0720*/  @!P2 IADD3 R4, R4, -R12.reuse, RZ ;  /* 0x8000000c0404a210 */ /* 0x080fe40007ffe0ff */
[----:B------:R-:W-:Y:S01]  /*0730*/  @!P3 IADD3 R5, R5, -R12, RZ ;  /* 0x8000000c0505b210 */ /* 0x000fe20007ffe0ff */
[----:B------:R-:W-:Y:S01]  /*0740*/  IMAD R13, R9, 0x238, R56 ;  /* 0x00000238090d7824 */ /* 0x000fe200078e0238 */
[----:B------:R-:W-:Y:S02]  /*0750*/  ISETP.NE.AND P2, PT, RZ, c[0x0][0x178], PT ;  /* 0x00005e00ff007a0c */ /* 0x000fe40003f45270 */
[----:B------:R-:W-:-:S02]  /*0760*/  MOV R6, R5 ;  /* 0x0000000500067202 */ /* 0x000fc40000000f00 */
[----:B------:R-:W-:Y:S02]  /*0770*/  @!P0 IADD3 R4, -R4, RZ, RZ ;  /* 0x000000ff04048210 */ /* 0x000fe40007ffe1ff */
[----:B------:R-:W-:Y:S02]  /*0780*/  @!P1 IADD3 R6, -R6, RZ, RZ ;  /* 0x000000ff06069210 */ /* 0x000fe40007ffe1ff */
[----:B------:R-:W-:Y:S02]  /*0790*/  LOP3.LUT R5, R61, 0x20, RZ, 0xfc, !PT ;  /* 0x000000203d057812 */ /* 0x000fe400078efcff */
[C---:B------:R-:W-:Y:S02]  /*07a0*/  SEL R11, R7.reuse, R4, !P2 ;  /* 0x00000004070b7207 */ /* 0x040fe40005000000 */
[----:B------:R-:W-:Y:S02]  /*07b0*/  SEL R7, R7, R6, !P2 ;  /* 0x0000000607077207 */ /* 0x000fe40005000000 */
[----:B------:R-:W-:-:S02]  /*07c0*/  MOV R4, 0x4 ;  /* 0x0000000400047802 */ /* 0x000fc40000000f00 */
[----:B------:R-:W-:Y:S01]  /*07d0*/  LEA R57, R5, R56, 0x5 ;  /* 0x0000003805397211 */ /* 0x000fe200078e28ff */
[--C-:B------:R-:W-:Y:S02]  /*07e0*/  IMAD R5, R11, 0x238, R56.reuse ;  /* 0x000002380b057824 */ /* 0x100fe400078e0238 */
[----:B------:R-:W-:Y:S01]  /*07f0*/  IMAD R7, R7, 0x238, R56 ;  /* 0x0000023807077824 */ /* 0x000fe200078e0238 */
[----:B------:R-:W-:Y:S01]  /*0800*/  SHF.L.U32 R57, R57, 0x2, RZ ;  /* 0x0000000239397819 */ /* 0x000fe200000006ff */
[----:B------:R-:W-:-:S04]  /*0810*/  IMAD.WIDE R8, R5, R4, c[0x0][0x160] ;  /* 0x0000580005087625 */ /* 0x000fc800078e0204 */
[-C--:B------:R-:W-:Y:S01]  /*0820*/  IMAD.WIDE R10, R7, R4.reuse, c[0x0][0x160] ;  /* 0x00005800070a7625 */ /* 0x080fe200078e0204 */
[----:B------:R1:W-:Y:S01]  /*0830*/  LDGSTS.E.BYPASS.128 [R59], [R8.64] ;  /* 0x00000000083b7fae */ /* 0x0003e2000b901c48 */
[----:B------:R-:W-:Y:S02]  /*0840*/  IADD3 R50, P2, R8, 0x200, RZ ;  /* 0x0000020008327810 */ /* 0x000fe40007f5e0ff */
[----:B------:R-:W-:Y:S01]  /*0850*/  IMAD.WIDE R12, R13, R4, c[0x0][0x168] ;  /* 0x00005a000d0c7625 */ /* 0x000fe200078e0204 */
[----:B------:R1:W-:Y:S01]  /*0860*/  LDGSTS.E.BYPASS.128 [R57], [R10.64] ;  /* 0x000000000a397fae */ /* 0x0003e2000b901c48 */
[----:B------:R-:W-:Y:S02]  /*0870*/  IADD3 R48, P1, R10, 0x200, RZ ;  /* 0x000002000a307810 */ /* 0x000fe40007f3e0ff */
[----:B------:R-:W-:Y:S01]  /*0880*/  IADD3.X R49, RZ, R9, RZ, P2, !PT ;  /* 0x00000009ff317210 */ /* 0x000fe200017fe4ff */
[----:B------:R-:W0:Y:S01]  /*0890*/  LDGDEPBAR ;  /* 0x00000000000079af */ /* 0x000e220000000000 */
[----:B------:R-:W-:-:S02]  /*08a0*/  IADD3 R6, P0, R12, 0x200, RZ ;  /* 0x000002000c067810 */ /* 0x000fc40007f1e0ff */
[----:B------:R-:W-:Y:S01]  /*08b0*/  IADD3.X R7, RZ, R11, RZ, P1, !PT ;  /* 0x0000000bff077210 */ /* 0x000fe20000ffe4ff */
[----:B------:R1:W-:Y:S01]  /*08c0*/  LDGSTS.E.BYPASS.128 [R59+0x8000], [R12.64] ;  /* 0x080000000c3b7fae */ /* 0x0003e2000b901c48 */
[----:B------:R-:W-:-:S03]  /*08d0*/  IADD3.X R5, RZ, R13, RZ, P0, !PT ;  /* 0x0000000dff057210 */ /* 0x000fc600007fe4ff */
[----:B------:R-:W0:Y:S04]  /*08e0*/  LDGDEPBAR ;  /* 0x00000000000079af */ /* 0x000e280000000000 */
[----:B------:R-:W-:Y:S06]  /*08f0*/  BAR.SYNC 0x0 ;  /* 0x0000000000007b1d */ /* 0x000fec0000000000 */
[----:B------:R-:W-:Y:S01]  /*0900*/  @!PT LDS RZ, [RZ] ;  /* 0x00000000fffff984 */ /* 0x000fe20000000800 */
[----:B------:R-:W-:Y:S01]  /*0910*/  @!PT LDS RZ, [RZ] ;  /* 0x00000000fffff984 */ /* 0x000fe20000000800 */
[----:B------:R-:W-:Y:S01]  /*0920*/  @!PT LDS RZ, [RZ] ;  /* 0x00000000fffff984 */ /* 0x000fe20000000800 */
[----:B------:R1:W-:Y:S04]  /*0930*/  LDGSTS.E.BYPASS.128 [R59+0x2000], [R8.64+0x80] ;  /* 0x02000080083b7fae */ /* 0x0003e8000b901c48 */
[----:B------:R1:W-:Y:S04]  /*0940*/  LDGSTS.E.BYPASS.128 [R57+0x2000], [R10.64+0x80] ;  /* 0x020000800a397fae */ /* 0x0003e8000b901c48 */
[----:B------:R-:W0:Y:S04]  /*0950*/  LDGDEPBAR ;  /* 0x00000000000079af */ /* 0x000e280000000000 */
[----:B------:R1:W-:Y:S04]  /*0960*/  LDGSTS.E.BYPASS.128 [R59+0x9000], [R12.64+0x80] ;  /* 0x090000800c3b7fae */ /* 0x0003e8000b901c48 */
        /* <DEDUP_REMOVED lines=18> */
[----:B------:R-:W0:Y:S01]  /*0a90*/  LDGDEPBAR ;  /* 0x00000000000079af */ /* 0x000e220000000000 */
[----:B------:R-:W-:-:S04]  /*0aa0*/  DEPBAR.LE SB0, 0x6 ;  /* 0x000081800000791a */ /* 0x000fc80000000000 */
[----:B-1----:R-:W-:Y:S06]  /*0ab0*/  BAR.SYNC 0x0 ;  /* 0x0000000000007b1d */ /* 0x002fec0000000000 */
.L_x_1:
[----:B------:R-:W-:Y:S01]  /*0ac0*/  LEA R62, R55, UR6, 0x7 ;  /* 0x00000006373e7c11 */ /* 0x000fe2000f8e38ff */
[----:B------:R-:W-:Y:S01]  /*0ad0*/  LDS.128 R20, [R53.X4+UR5] ;  /* 0x0000000535147984 */ /* 0x000fe20008004c00 */
[----:B------:R-:W-:Y:S01]  /*0ae0*/  IADD3 R52, R52, 0x1, RZ ;  /* 0x0000000134347810 */ /* 0x000fe20007ffe0ff */
[----:B------:R-:W-:Y:S01]  /*0af0*/  UIADD3 UR4, UR4, 0x1, URZ ;  /* 0x0000000104047890 */ /* 0x000fe2000fffe03f */
[----:B------:R-:W-:Y:S01]  /*0b00*/  IADD3 R51, R51, 0x20, RZ ;  /* 0x0000002033337810 */ /* 0x000fe20007ffe0ff */
[----:B------:R-:W1:Y:S01]  /*0b10*/  LDS.128 R8, [R62] ;  /* 0x000000003e087984 */ /* 0x000e620000000c00 */
[C---:B------:R-:W-:Y:S01]  /*0b20*/  ISETP.GE.AND P0, PT, R52.reuse, 0x4, PT ;  /* 0x000000043400780c */ /* 0x040fe20003f06270 */
[----:B------:R-:W-:Y:S01]  /*0b30*/  UISETP.GE.AND UP0, UPT, UR4, 0x4, UPT ;  /* 0x000000040400788c */ /* 0x000fe2000bf06270 */
[C---:B------:R-:W-:Y:S01]  /*0b40*/  ISETP.GE.U32.AND P1, PT, R51.reuse, R54, PT ;  /* 0x000000363300720c */ /* 0x040fe20003f26070 */
[----:B------:R-:W2:Y:S01]  /*0b50*/  LDS.128 R12, [R62+0x80] ;  /* 0x000080003e0c7984 */ /* 0x000ea20000000c00 */
[----:B------:R-:W-:Y:S01]  /*0b60*/  SEL R52, R52, RZ, !P0 ;  /* 0x000000ff34347207 */ /* 0x000fe20004000000 */
[----:B------:R-:W-:Y:S01]  /*0b70*/  USEL UR4, UR4, URZ, !UP0 ;  /* 0x0000003f04047287 */ /* 0x000fe2000c000000 */
[----:B------:R-:W-:Y:S01]  /*0b80*/  ISETP.GE.U32.AND P0, PT, R51, 0x218, PT ;  /* 0x000002183300780c */ /* 0x000fe20003f06070 */
[----:B------:R-:W3:Y:S02]  /*0b90*/  LDS.128 R36, [R53.X4+UR5+0x1000] ;  /* 0x0010000535247984 */ /* 0x000ee40008004c00 */
[----:B------:R-:W-:-:S02]  /*0ba0*/  ULEA UR6, UR4, 0x8000, 0xc ;  /* 0x0000800004067891 */ /* 0x000fc4000f8e603f */
[----:B------:R-:W4:Y:S04]  /*0bb0*/  LDS.128 R16, [R53.X4+UR5+0x1080] ;  /* 0x0010800535107984 */ /* 0x000f280008004c00 */
[----:B------:R-:W4:Y:S04]  /*0bc0*/  LDS.128 R32, [R53.X4+UR5+0x80] ;  /* 0x0000800535207984 */ /* 0x000f280008004c00 */
[----:B------:R-:W-:Y:S01]  /*0bd0*/  LDS.128 R44, [R53.X4+UR5+0x10] ;  /* 0x00001005352c7984 */ /* 0x000fe20008004c00 */
[C---:B-1----:R-:W-:Y:S01]  /*0be0*/  FFMA R40, R20.reuse, R8, R40 ;  /* 0x0000000814287223 */ /* 0x042fe20000000028 */
[----:B--2---:R-:W-:-:S03]  /*0bf0*/  FFMA R20, R20, R12, R41 ;  /* 0x0000000c14147223 */ /* 0x004fc60000000029 */
[C---:B------:R-:W-:Y:S01]  /*0c00*/  FFMA R25, R21.reuse, R9, R40 ;  /* 0x0000000915197223 */ /* 0x040fe20000000028 */
[-C--:B------:R-:W-:Y:S01]  /*0c10*/  FFMA R21, R21, R13.reuse, R20 ;  /* 0x0000000d15157223 */ /* 0x080fe20000000014 */
[----:B---3--:R-:W-:Y:S02]  /*0c20*/  FFMA R20, R36, R12, R43 ;  /* 0x0000000c24147223 */ /* 0x008fe4000000002b */
[----:B------:R-:W-:Y:S01]  /*0c30*/  FFMA R24, R22, R10, R25 ;  /* 0x0000000a16187223 */ /* 0x000fe20000000019 */
[----:B------:R-:W-:Y:S01]  /*0c40*/  FFMA R36, R36, R8, R42 ;  /* 0x0000000824247223 */ /* 0x000fe2000000002a */
[----:B------:R-:W-:Y:S01]  /*0c50*/  FFMA R22, R22, R14, R21 ;  /* 0x0000000e16167223 */ /* 0x000fe20000000015 */
[C---:B------:R-:W-:Y:S01]  /*0c60*/  FFMA R21, R37.reuse, R13, R20 ;  /* 0x0000000d25157223 */ /* 0x040fe20000000014 */
[C---:B----4-:R-:W-:Y:S01]  /*0c70*/  FFMA R20, R16.reuse, R12, R31 ;  /* 0x0000000c10147223 */ /* 0x050fe2000000001f */
[----:B------:R-:W-:Y:S01]  /*0c80*/  FFMA R16, R16, R8, R30 ;  /* 0x0000000810107223 */ /* 0x000fe2000000001e */
[----:B------:R-:W-:Y:S01]  /*0c90*/  FFMA R37, R37, R9, R36 ;  /* 0x0000000925257223 */ /* 0x000fe20000000024 */
[----:B------:R-:W1:Y:S01]  /*0ca0*/  LDS.128 R28, [R62+0x10] ;  /* 0x000010003e1c7984 */ /* 0x000e620000000c00 */
[C---:B------:R-:W-:Y:S01]  /*0cb0*/  FFMA R63, R23.reuse, R11, R24 ;  /* 0x0000000b173f7223 */ /* 0x040fe20000000018 */
[----:B------:R-:W-:Y:S01]  /*0cc0*/  FFMA R65, R23, R15, R22 ;  /* 0x0000000f17417223 */ /* 0x000fe20000000016 */
[----:B------:R-:W-:Y:S01]  /*0cd0*/  FFMA R36, R38, R14, R21 ;  /* 0x0000000e26247223 */ /* 0x000fe20000000015 */
[C---:B------:R-:W-:Y:S01]  /*0ce0*/  FFMA R8, R32.reuse, R8, R26 ;  /* 0x0000000820087223 */ /* 0x040fe2000000001a */
[----:B------:R-:W-:Y:S01]  /*0cf0*/  FFMA R12, R32, R12, R27 ;  /* 0x0000000c200c7223 */ /* 0x000fe2000000001b */
[C---:B------:R-:W-:Y:S01]  /*0d00*/  FFMA R41, R17.reuse, R13, R20 ;  /* 0x0000000d11297223 */ /* 0x040fe20000000014 */
[----:B------:R-:W-:Y:S01]  /*0d10*/  FFMA R38, R38, R10, R37 ;  /* 0x0000000a26267223 */ /* 0x000fe20000000025 */
[----:B------:R-:W2:Y:S01]  /*0d20*/  LDS.128 R24, [R62+0x90] ;  /* 0x000090003e187984 */ /* 0x000ea20000000c00 */
[----:B------:R-:W-:Y:S01]  /*0d30*/  FFMA R37, R17, R9, R16 ;  /* 0x0000000911257223 */ /* 0x000fe20000000010 */
[C---:B------:R-:W-:Y:S01]  /*0d40*/  FFMA R17, R33.reuse, R13, R12 ;  /* 0x0000000d21117223 */ /* 0x040fe2000000000c */
[----:B------:R-:W-:Y:S01]  /*0d50*/  FFMA R33, R33, R9, R8 ;  /* 0x0000000921217223 */ /* 0x000fe20000000008 */
[----:B------:R-:W3:Y:S01]  /*0d60*/  LDS.128 R20, [R53.X4+UR5+0x1010] ;  /* 0x0010100535147984 */ /* 0x000ee20008004c00 */
[C---:B------:R-:W-:Y:S01]  /*0d70*/  FFMA R8, R18.reuse, R14, R41 ;  /* 0x0000000e12087223 */ /* 0x040fe20000000029 */
[C---:B------:R-:W-:Y:S01]  /*0d80*/  FFMA R9, R39.reuse, R11, R38 ;  /* 0x0000000b27097223 */ /* 0x040fe20000000026 */
[----:B------:R-:W-:Y:S01]  /*0d90*/  FFMA R13, R39, R15, R36 ;  /* 0x0000000f270d7223 */ /* 0x000fe20000000024 */
[----:B------:R-:W-:Y:S01]  /*0da0*/  FFMA R18, R18, R10, R37 ;  /* 0x0000000a12127223 */ /* 0x000fe20000000025 */
[----:B------:R-:W-:Y:S01]  /*0db0*/  LDS.128 R40, [R53.X4+UR5+0x90] ;  /* 0x0000900535287984 */ /* 0x000fe20008004c00 */
[C---:B------:R-:W-:Y:S01]  /*0dc0*/  FFMA R14, R34.reuse, R14, R17 ;  /* 0x0000000e220e7223 */ /* 0x040fe20000000011 */
[----:B------:R-:W-:Y:S01]  /*0dd0*/  FFMA R10, R34, R10, R33 ;  /* 0x0000000a220a7223 */ /* 0x000fe20000000021 */
[C---:B------:R-:W-:Y:S01]  /*0de0*/  FFMA R17, R19.reuse, R11, R18 ;  /* 0x0000000b13117223 */ /* 0x040fe20000000012 */
[----:B------:R-:W4:Y:S01]  /*0df0*/  LDS.128 R36, [R53.X4+UR5+0x1090] ;  /* 0x0010900535247984 */ /* 0x000f220008004c00 */
[----:B------:R-:W-:Y:S01]  /*0e00*/  FFMA R19, R19, R15, R8 ;  /* 0x0000000f13137223 */ /* 0x000fe20000000008 */
[C---:B------:R-:W-:Y:S01]  /*0e10*/  FFMA R11, R35.reuse, R11, R10 ;  /* 0x0000000b230b7223 */ /* 0x040fe2000000000a */
[----:B------:R-:W-:Y:S01]  /*0e20*/  FFMA R15, R35, R15, R14 ;  /* 0x0000000f230f7223 */ /* 0x000fe2000000000e */
[----:B-1----:R-:W-:-:S04]  /*0e30*/  FFMA R8, R44, R28, R63 ;  /* 0x0000001c2c087223 */ /* 0x002fc8000000003f */
[----:B------:R-:W-:-:S04]  /*0e40*/  FFMA R33, R45, R29, R8 ;  /* 0x0000001d2d217223 */ /* 0x000fc80000000008 */
[----:B------:R-:W-:Y:S01]  /*0e50*/  FFMA R10, R46, R30, R33 ;  /* 0x0000001e2e0a7223 */ /* 0x000fe20000000021 */
[-C--:B--2---:R-:W-:Y:S01]  /*0e60*/  FFMA R44, R44, R24.reuse, R65 ;  /* 0x000000182c2c7223 */ /* 0x084fe20000000041 */
[C---:B---3--:R-:W-:Y:S01]  /*0e70*/  FFMA R8, R20.reuse, R24, R13 ;  /* 0x0000001814087223 */ /* 0x048fe2000000000d */
[----:B------:R-:W-:Y:S01]  /*0e80*/  FFMA R20, R20, R28, R9 ;  /* 0x0000001c14147223 */ /* 0x000fe20000000009 */
[----:B------:R-:W-:Y:S01]  /*0e90*/  FFMA R63, R47, R31, R10 ;  /* 0x0000001f2f3f7223 */ /* 0x000fe2000000000a */
[-C--:B------:R-:W-:Y:S01]  /*0ea0*/  FFMA R45, R45, R25.reuse, R44 ;  /* 0x000000192d2d7223 */ /* 0x080fe2000000002c */
[C---:B------:R-:W-:Y:S01]  /*0eb0*/  FFMA R9, R21.reuse, R25, R8 ;  /* 0x0000001915097223 */ /* 0x040fe20000000008 */
[----:B------:R-:W-:Y:S02]  /*0ec0*/  FFMA R21, R21, R29, R20 ;  /* 0x0000001d15157223 */ /* 0x000fe40000000014 */
[-C--:B------:R-:W-:Y:S01]  /*0ed0*/  FFMA R46, R46, R26.reuse, R45 ;  /* 0x0000001a2e2e7223 */ /* 0x080fe2000000002d */
[----:B------:R-:W-:Y:S01]  /*0ee0*/  FFMA R20, R22, R26, R9 ;  /* 0x0000001a16147223 */ /* 0x000fe20000000009 */
[C---:B----4-:R-:W-:Y:S01]  /*0ef0*/  FFMA R32, R36.reuse, R24, R19 ;  /* 0x0000001824207223 */ /* 0x050fe20000000013 */
[-C--:B------:R-:W-:Y:S01]  /*0f00*/  FFMA R36, R36, R28.reuse, R17 ;  /* 0x0000001c24247223 */ /* 0x080fe20000000011 */
[C---:B------:R-:W-:Y:S01]  /*0f10*/  FFMA R28, R40.reuse, R28, R11 ;  /* 0x0000001c281c7223 */ /* 0x040fe2000000000b */
[----:B------:R-:W-:Y:S01]  /*0f20*/  FFMA R24, R40, R24, R15 ;  /* 0x0000001828187223 */ /* 0x000fe2000000000f */
[----:B------:R-:W-:Y:S01]  /*0f30*/  LDS.128 R8, [R53.X4+UR5+0x20] ;  /* 0x0000200535087984 */ /* 0x000fe20008004c00 */
[C---:B------:R-:W-:Y:S01]  /*0f40*/  FFMA R45, R37.reuse, R25, R32 ;  /* 0x00000019252d7223 */ /* 0x040fe20000000020 */
[----:B------:R-:W-:Y:S01]  /*0f50*/  FFMA R22, R22, R30, R21 ;  /* 0x0000001e16167223 */ /* 0x000fe20000000015 */
[----:B------:R-:W-:Y:S01]  /*0f60*/  FFMA R21, R37, R29, R36 ;  /* 0x0000001d25157223 */ /* 0x000fe20000000024 */
[----:B------:R-:W1:Y:S01]  /*0f70*/  LDS.128 R16, [R62+0x20] ;  /* 0x000020003e107984 */ /* 0x000e620000000c00 */
[C---:B------:R-:W-:Y:S01]  /*0f80*/  FFMA R37, R41.reuse, R25, R24 ;  /* 0x0000001929257223 */ /* 0x040fe20000000018 */
[----:B------:R-:W-:Y:S01]  /*0f90*/  FFMA R41, R41, R29, R28 ;  /* 0x0000001d29297223 */ /* 0x000fe2000000001c */
[C---:B------:R-:W-:Y:S01]  /*0fa0*/  FFMA R24, R38.reuse, R26, R45 ;  /* 0x0000001a26187223 */ /* 0x040fe2000000002d */
[----:B------:R-:W2:Y:S01]  /*0fb0*/  LDS.128 R12, [R62+0xa0] ;  /* 0x0000a0003e0c7984 */ /* 0x000ea20000000c00 */
[C---:B------:R-:W-:Y:S01]  /*0fc0*/  FFMA R25, R23.reuse, R31, R22 ;  /* 0x0000001f17197223 */ /* 0x040fe20000000016 */
[-C--:B------:R-:W-:Y:S01]  /*0fd0*/  FFMA R29, R23, R27.reuse, R20 ;  /* 0x0000001b171d7223 */ /* 0x080fe20000000014 */
[----:B------:R-:W-:Y:S01]  /*0fe0*/  FFMA R38, R38, R30, R21 ;  /* 0x0000001e26267223 */ /* 0x000fe20000000015 */
[----:B------:R-:W3:Y:S01]  /*0ff0*/  LDS.128 R32, [R53.X4+UR5+0x1020] ;  /* 0x0010200535207984 */ /* 0x000ee20008004c00 */
[----:B------:R-:W-:Y:S01]  /*1000*/  FFMA R65, R47, R27, R46 ;  /* 0x0000001b2f417223 */ /* 0x000fe2000000002e */
[C---:B------:R-:W-:Y:S01]  /*1010*/  FFMA R26, R42.reuse, R26, R37 ;  /* 0x0000001a2a1a7223 */ /* 0x040fe20000000025 */
[C---:B------:R-:W-:Y:S01]  /*1020*/  FFMA R37, R39.reuse, R31, R38 ;  /* 0x0000001f27257223 */ /* 0x040fe20000000026 */
[----:B------:R-:W4:Y:S01]  /*1030*/  LDS.128 R20, [R53.X4+UR5+0x10a0] ;  /* 0x0010a00535147984 */ /* 0x000f220008004c00 */
[-C--:B------:R-:W-:Y:S01]  /*1040*/  FFMA R39, R39, R27.reuse, R24 ;  /* 0x0000001b27277223 */ /* 0x080fe20000000018 */
[----:B------:R-:W-:Y:S01]  /*1050*/  FFMA R30, R42, R30, R41 ;  /* 0x0000001e2a1e7223 */ /* 0x000fe20000000029 */
[C---:B------:R-:W-:Y:S01]  /*1060*/  FFMA R27, R43.reuse, R27, R26 ;  /* 0x0000001b2b1b7223 */ /* 0x040fe2000000001a */
[----:B------:R-:W4:Y:S02]  /*1070*/  LDS.128 R44, [R53.X4+UR5+0xa0] ;  /* 0x0000a005352c7984 */ /* 0x000f240008004c00 */
[----:B------:R-:W-:Y:S01]  /*1080*/  FFMA R31, R43, R31, R30 ;  /* 0x0000001f2b1f7223 */ /* 0x000fe2000000001e */
        /* <DEDUP_REMOVED lines=9> */
[----:B----4-:R-:W-:Y:S01]  /*1120*/  FFMA R36, R20, R12, R39 ;  /* 0x0000000c14247223 */ /* 0x010fe20000000027 */
[----:B------:R-:W-:Y:S01]  /*1130*/  FFMA R33, R33, R17, R32 ;  /* 0x0000001121217223 */ /* 0x000fe20000000020 */
[C---:B------:R-:W-:Y:S01]  /*1140*/  FFMA R63, R11.reuse, R19, R24 ;  /* 0x000000130b3f7223 */ /* 0x040fe20000000018 */
[----:B------:R-:W-:Y:S01]  /*1150*/  FFMA R65, R11, R15, R10 ;  /* 0x0000000f0b417223 */ /* 0x000fe2000000000a */
[----:B------:R-:W-:Y:S01]  /*1160*/  FFMA R32, R34, R14, R9 ;  /* 0x0000000e22207223 */ /* 0x000fe20000000009 */
[----:B------:R-:W-:Y:S01]  /*1170*/  FFMA R20, R20, R16, R37 ;  /* 0x0000001014147223 */ /* 0x000fe20000000025 */
[C---:B------:R-:W-:Y:S01]  /*1180*/  FFMA R12, R44.reuse, R12, R27 ;  /* 0x0000000c2c0c7223 */ /* 0x040fe2000000001b */
[----:B------:R-:W-:Y:S01]  /*1190*/  FFMA R16, R44, R16, R31 ;  /* 0x000000102c107223 */ /* 0x000fe2000000001f */
[----:B------:R-:W-:Y:S01]  /*11a0*/  LDS.128 R8, [R53.X4+UR5+0x30] ;  /* 0x0000300535087984 */ /* 0x000fe20008004c00 */
[----:B------:R-:W-:Y:S01]  /*11b0*/  FFMA R34, R34, R18, R33 ;  /* 0x0000001222227223 */ /* 0x000fe20000000021 */
[C---:B------:R-:W-:Y:S01]  /*11c0*/  FFMA R33, R21.reuse, R17, R20 ;  /* 0x0000001115217223 */ /* 0x040fe20000000014 */
[-C--:B------:R-:W-:Y:S01]  /*11d0*/  FFMA R37, R21, R13.reuse, R36 ;  /* 0x0000000d15257223 */ /* 0x080fe20000000024 */
[----:B------:R-:W1:Y:S01]  /*11e0*/  LDS.128 R24, [R62+0x30] ;  /* 0x000030003e187984 */ /* 0x000e620000000c00 */
[C---:B------:R-:W-:Y:S01]  /*11f0*/  FFMA R21, R45.reuse, R13, R12 ;  /* 0x0000000d2d157223 */ /* 0x040fe2000000000c */
[----:B------:R-:W-:Y:S01]  /*1200*/  FFMA R45, R45, R17, R16 ;  /* 0x000000112d2d7223 */ /* 0x000fe20000000010 */
[C---:B------:R-:W-:Y:S01]  /*1210*/  FFMA R12, R22.reuse, R14, R37 ;  /* 0x0000000e160c7223 */ /* 0x040fe20000000025 */
[----:B------:R-:W2:Y:S01]  /*1220*/  LDS.128 R28, [R62+0xb0] ;  /* 0x0000b0003e1c7984 */ /* 0x000ea20000000c00 */
[C---:B------:R-:W-:Y:S01]  /*1230*/  FFMA R13, R35.reuse, R19, R34 ;  /* 0x00000013230d7223 */ /* 0x040fe20000000022 */
[----:B------:R-:W-:Y:S01]  /*1240*/  FFMA R17, R35, R15, R32 ;  /* 0x0000000f23117223 */ /* 0x000fe20000000020 */
[----:B------:R-:W-:Y:S01]  /*1250*/  FFMA R22, R22, R18, R33 ;  /* 0x0000001216167223 */ /* 0x000fe20000000021 */
[----:B------:R-:W3:Y:S01]  /*1260*/  LDS.128 R40, [R53.X4+UR5+0x1030] ;  /* 0x0010300535287984 */ /* 0x000ee20008004c00 */
[C---:B------:R-:W-:Y:S01]  /*1270*/  FFMA R14, R46.reuse, R14, R21 ;  /* 0x0000000e2e0e7223 */ /* 0x040fe20000000015 */
[----:B------:R-:W-:Y:S01]  /*1280*/  FFMA R18, R46, R18, R45 ;  /* 0x000000122e127223 */ /* 0x000fe2000000002d */
[C---:B------:R-:W-:Y:S01]  /*1290*/  FFMA R21, R23.reuse, R19, R22 ;  /* 0x0000001317157223 */ /* 0x040fe20000000016 */
[----:B------:R-:W4:Y:S01]  /*12a0*/  LDS.128 R32, [R53.X4+UR5+0x10b0] ;  /* 0x0010b00535207984 */ /* 0x000f220008004c00 */
[-C--:B------:R-:W-:Y:S01]  /*12b0*/  FFMA R23, R23, R15.reuse, R12 ;  /* 0x0000000f17177223 */ /* 0x080fe2000000000c */
[C---:B------:R-:W-:Y:S01]  /*12c0*/  FFMA R15, R47.reuse, R15, R14 ;  /* 0x0000000f2f0f7223 */ /* 0x040fe2000000000e */
[----:B------:R-:W-:Y:S01]  /*12d0*/  FFMA R19, R47, R19, R18 ;  /* 0x000000132f137223 */ /* 0x000fe20000000012 */
[----:B------:R-:W4:Y:S01]  /*12e0*/  LDS.128 R36, [R53.X4+UR5+0xb0] ;  /* 0x0000b00535247984 */ /* 0x000f220008004c00 */
[C---:B-1----:R-:W-:Y:S01]  /*12f0*/  FFMA R12, R8.reuse, R24, R63 ;  /* 0x00000018080c7223 */ /* 0x042fe2000000003f */
[----:B--2---:R-:W-:-:S03]  /*1300*/  FFMA R8, R8, R28, R65 ;  /* 0x0000001c08087223 */ /* 0x004fc60000000041 */
[C---:B------:R-:W-:Y:S01]  /*1310*/  FFMA R45, R9.reuse, R25, R12 ;  /* 0x00000019092d7223 */ /* 0x040fe2000000000c */
[-C--:B------:R-:W-:Y:S01]  /*1320*/  FFMA R9, R9, R29.reuse, R8 ;  /* 0x0000001d09097223 */ /* 0x080fe20000000008 */
[C---:B---3--:R-:W-:Y:S01]  /*1330*/  FFMA R8, R40.reuse, R28, R17 ;  /* 0x0000001c28087223 */ /* 0x048fe20000000011 */
[----:B------:R-:W-:Y:S01]  /*1340*/  FFMA R40, R40, R24, R13 ;  /* 0x0000001828287223 */ /* 0x000fe2000000000d */
[C---:B------:R-:W-:Y:S01]  /*1350*/  FFMA R12, R10.reuse, R26, R45 ;  /* 0x0000001a0a0c7223 */ /* 0x040fe2000000002d */
[----:B------:R-:W-:Y:S01]  /*1360*/  FFMA R10, R10, R30, R9 ;  /* 0x0000001e0a0a7223 */ /* 0x000fe20000000009 */
[C---:B------:R-:W-:Y:S01]  /*1370*/  FFMA R9, R41.reuse, R29, R8 ;  /* 0x0000001d29097223 */ /* 0x040fe20000000008 */
[----:B------:R-:W-:Y:S01]  /*1380*/  FFMA R41, R41, R25, R40 ;  /* 0x0000001929297223 */ /* 0x000fe20000000028 */
[C---:B----4-:R-:W-:Y:S01]  /*1390*/  FFMA R8, R32.reuse, R24, R21 ;  /* 0x0000001820087223 */ /* 0x050fe20000000015 */
[----:B------:R-:W-:Y:S01]  /*13a0*/  FFMA R32, R32, R28, R23 ;  /* 0x0000001c20207223 */ /* 0x000fe20000000017 */
[C---:B------:R-:W-:Y:S01]  /*13b0*/  FFMA R40, R42.reuse, R30, R9 ;  /* 0x0000001e2a287223 */ /* 0x040fe20000000009 */
[----:B------:R-:W-:Y:S01]  /*13c0*/  FFMA R42, R42, R26, R41 ;  /* 0x0000001a2a2a7223 */ /* 0x000fe20000000029 */
[C---:B------:R-:W-:Y:S01]  /*13d0*/  FFMA R63, R11.reuse, R27, R12 ;  /* 0x0000001b0b3f7223 */ /* 0x040fe2000000000c */
[----:B------:R-:W-:Y:S01]  /*13e0*/  FFMA R65, R11, R31, R10 ;  /* 0x0000001f0b417223 */ /* 0x000fe2000000000a */
[C---:B------:R-:W-:Y:S01]  /*13f0*/  FFMA R28, R36.reuse, R28, R15 ;  /* 0x0000001c241c7223 */ /* 0x040fe2000000000f */
[----:B------:R-:W-:Y:S01]  /*1400*/  FFMA R24, R36, R24, R19 ;  /* 0x0000001824187223 */ /* 0x000fe20000000013 */
[C---:B------:R-:W-:Y:S01]  /*1410*/  FFMA R41, R33.reuse, R25, R8 ;  /* 0x0000001921297223 */ /* 0x040fe20000000008 */
[----:B------:R-:W-:Y:S01]  /*1420*/  LDS.128 R12, [R62+0x40] ;  /* 0x000040003e0c7984 */ /* 0x000fe20000000c00 */
[-C--:B------:R-:W-:Y:S01]  /*1430*/  FFMA R45, R33, R29.reuse, R32 ;  /* 0x0000001d212d7223 */ /* 0x080fe20000000020 */
[C---:B------:R-:W-:Y:S01]  /*1440*/  FFMA R33, R37.reuse, R29, R28 ;  /* 0x0000001d25217223 */ /* 0x040fe2000000001c */
[----:B------:R-:W-:Y:S01]  /*1450*/  FFMA R37, R37, R25, R24 ;  /* 0x0000001925257223 */ /* 0x000fe20000000018 */
[----:B------:R-:W1:Y:S01]  /*1460*/  LDS.128 R8, [R53.X4+UR5+0x40] ;  /* 0x0000400535087984 */ /* 0x000e620008004c00 */
[C---:B------:R-:W-:Y:S01]  /*1470*/  FFMA R24, R34.reuse, R30, R45 ;  /* 0x0000001e22187223 */ /* 0x040fe2000000002d */
[C---:B------:R-:W-:Y:S01]  /*1480*/  FFMA R25, R43.reuse, R27, R42 ;  /* 0x0000001b2b197223 */ /* 0x040fe2000000002a */
[----:B------:R-:W-:Y:S01]  /*1490*/  FFMA R29, R43, R31, R40 ;  /* 0x0000001f2b1d7223 */ /* 0x000fe20000000028 */
[----:B------:R-:W2:Y:S01]  /*14a0*/  LDS.128 R16, [R62+0xc0] ;  /* 0x0000c0003e107984 */ /* 0x000ea20000000c00 */
[-C--:B------:R-:W-:Y:S01]  /*14b0*/  FFMA R34, R34, R26.reuse, R41 ;  /* 0x0000001a22227223 */ /* 0x080fe20000000029 */
[C---:B------:R-:W-:Y:S01]  /*14c0*/  FFMA R26, R38.reuse, R26, R37 ;  /* 0x0000001a261a7223 */ /* 0x040fe20000000025 */
[----:B------:R-:W-:Y:S01]  /*14d0*/  FFMA R30, R38, R30, R33 ;  /* 0x0000001e261e7223 */ /* 0x000fe20000000021 */
[----:B------:R-:W3:Y:S01]  /*14e0*/  LDS.128 R20, [R53.X4+UR5+0x1040] ;  /* 0x0010400535147984 */ /* 0x000ee20008004c00 */
[C---:B------:R-:W-:Y:S01]  /*14f0*/  FFMA R33, R35.reuse, R27, R34 ;  /* 0x0000001b23217223 */ /* 0x040fe20000000022 */
[----:B------:R-:W-:Y:S01]  /*1500*/  FFMA R35, R35, R31, R24 ;  /* 0x0000001f23237223 */ /* 0x000fe20000000018 */
[C---:B------:R-:W-:Y:S01]  /*1510*/  FFMA R27, R39.reuse, R27, R26 ;  /* 0x0000001b271b7223 */ /* 0x040fe2000000001a */
[----:B------:R-:W4:Y:S01]  /*1520*/  LDS.128 R40, [R53.X4+UR5+0x10c0] ;  /* 0x0010c00535287984 */ /* 0x000f220008004c00 */
[----:B------:R-:W-:-:S03]  /*1530*/  FFMA R31, R39, R31, R30 ;  /* 0x0000001f271f7223 */ /* 0x000fc6000000001e */
[----:B------:R-:W4:Y:S04]  /*1540*/  LDS.128 R44, [R53.X4+UR5+0xc0] ;  /* 0x0000c005352c7984 */ /* 0x000f280008004c00 */
[----:B------:R-:W-:Y:S01]  /*1550*/  LDS.128 R36, [R53.X4+UR5+0x50] ;  /* 0x0000500535247984 */ /* 0x000fe20008004c00 */
[C---:B-1----:R-:W-:Y:S01]  /*1560*/  FFMA R24, R8.reuse, R12, R63 ;  /* 0x0000000c08187223 */ /* 0x042fe2000000003f */
[-C--:B--2---:R-:W-:Y:S01]  /*1570*/  FFMA R26, R8, R16.reuse, R65 ;  /* 0x00000010081a7223 */ /* 0x084fe20000000041 */
[C---:B---3--:R-:W-:Y:S01]  /*1580*/  FFMA R8, R20.reuse, R16, R29 ;  /* 0x0000001014087223 */ /* 0x048fe2000000001d */
[-C--:B------:R-:W-:Y:S01]  /*1590*/  FFMA R20, R20, R12.reuse, R25 ;  /* 0x0000000c14147223 */ /* 0x080fe20000000019 */
[C---:B------:R-:W-:Y:S01]  /*15a0*/  FFMA R25, R9.reuse, R13, R24 ;  /* 0x0000000d09197223 */ /* 0x040fe20000000018 */
[-C--:B------:R-:W-:Y:S01]  /*15b0*/  FFMA R9, R9, R17.reuse, R26 ;  /* 0x0000001109097223 */ /* 0x080fe2000000001a */
[C---:B------:R-:W-:Y:S01]  /*15c0*/  FFMA R29, R21.reuse, R17, R8 ;  /* 0x00000011151d7223 */ /* 0x040fe20000000008 */
[-C--:B------:R-:W-:Y:S01]  /*15d0*/  FFMA R21, R21, R13.reuse, R20 ;  /* 0x0000000d15157223 */ /* 0x080fe20000000014 */
[----:B----4-:R-:W-:Y:S01]  /*15e0*/  FFMA R24, R40, R12, R33 ;  /* 0x0000000c28187223 */ /* 0x010fe20000000021 */
[C---:B------:R-:W-:Y:S01]  /*15f0*/  FFMA R8, R10.reuse, R14, R25 ;  /* 0x0000000e0a087223 */ /* 0x040fe20000000019 */
[----:B------:R-:W-:Y:S01]  /*1600*/  FFMA R20, R10, R18, R9 ;  /* 0x000000120a147223 */ /* 0x000fe20000000009 */
[----:B------:R-:W-:Y:S01]  /*1610*/  FFMA R40, R40, R16, R35 ;  /* 0x0000001028287223 */ /* 0x000fe20000000023 */
[----:B------:R-:W-:Y:S01]  /*1620*/  FFMA R10, R22, R18, R29 ;  /* 0x00000012160a7223 */ /* 0x000fe2000000001d */
[C---:B------:R-:W-:Y:S01]  /*1630*/  FFMA R16, R44.reuse, R16, R31 ;  /* 0x000000102c107223 */ /* 0x040fe2000000001f */
[----:B------:R-:W-:Y:S01]  /*1640*/  LDS.128 R32, [R53.X4+UR5+0x1050] ;  /* 0x0010500535207984 */ /* 0x000fe20008004c00 */
[----:B------:R-:W-:Y:S01]  /*1650*/  FFMA R12, R44, R12, R27 ;  /* 0x0000000c2c0c7223 */ /* 0x000fe2000000001b */
[C---:B------:R-:W-:Y:S01]  /*1660*/  FFMA R9, R41.reuse, R13, R24 ;  /* 0x0000000d29097223 */ /* 0x040fe20000000018 */
[----:B------:R-:W-:Y:S01]  /*1670*/  FFMA R22, R22, R14, R21 ;  /* 0x0000000e16167223 */ /* 0x000fe20000000015 */
[----:B------:R-:W1:Y:S01]  /*1680*/  LDS.128 R28, [R62+0x50] ;  /* 0x000050003e1c7984 */ /* 0x000e620000000c00 */
[-C--:B------:R-:W-:Y:S01]  /*1690*/  FFMA R21, R41, R17.reuse, R40 ;  /* 0x0000001129157223 */ /* 0x080fe20000000028 */
[C---:B------:R-:W-:Y:S01]  /*16a0*/  FFMA R63, R45.reuse, R17, R16 ;  /* 0x000000112d3f7223 */ /* 0x040fe20000000010 */
[----:B------:R-:W-:Y:S01]  /*16b0*/  FFMA R65, R45, R13, R12 ;  /* 0x0000000d2d417223 */ /* 0x000fe2000000000c */
[----:B------:R-:W2:Y:S01]  /*16c0*/  LDS.128 R24, [R62+0xd0] ;  /* 0x0000d0003e187984 */ /* 0x000ea20000000c00 */
[----:B------:R-:W-:Y:S01]  /*16d0*/  FFMA R17, R11, R19, R20 ;  /* 0x000000130b117223 */ /* 0x000fe20000000014 */
[C---:B------:R-:W-:Y:S01]  /*16e0*/  FFMA R41, R23.reuse, R15, R22 ;  /* 0x0000000f17297223 */ /* 0x040fe20000000016 */
[----:B------:R-:W-:Y:S01]  /*16f0*/  FFMA R45, R23, R19, R10 ;  /* 0x00000013172d7223 */ /* 0x000fe2000000000a */
[C---:B------:R-:W-:Y:S01]  /*1700*/  FFMA R12, R42.reuse, R18, R21 ;  /* 0x000000122a0c7223 */ /* 0x040fe20000000015 */
[-C--:B------:R-:W-:Y:S01]  /*1710*/  FFMA R13, R11, R15.reuse, R8 ;  /* 0x0000000f0b0d7223 */ /* 0x080fe20000000008 */
[----:B------:R-:W3:Y:S01]  /*1720*/  LDS.128 R20, [R53.X4+UR5+0x10d0] ;  /* 0x0010d00535147984 */ /* 0x000ee20008004c00 */
[-C--:B------:R-:W-:Y:S01]  /*1730*/  FFMA R42, R42, R14.reuse, R9 ;  /* 0x0000000e2a2a7223 */ /* 0x080fe20000000009 */
[C---:B------:R-:W-:Y:S01]  /*1740*/  FFMA R14, R46.reuse, R14, R65 ;  /* 0x0000000e2e0e7223 */ /* 0x040fe20000000041 */
[----:B------:R-:W-:Y:S01]  /*1750*/  FFMA R18, R46, R18, R63 ;  /* 0x000000122e127223 */ /* 0x000fe2000000003f */
[----:B------:R-:W4:Y:S01]  /*1760*/  LDS.128 R8, [R53.X4+UR5+0xd0] ;  /* 0x0000d00535087984 */ /* 0x000f220008004c00 */
[C---:B------:R-:W-:Y:S01]  /*1770*/  FFMA R71, R43.reuse, R15, R42 ;  /* 0x0000000f2b477223 */ /* 0x040fe2000000002a */
[----:B------:R-:W-:Y:S01]  /*1780*/  FFMA R43, R43, R19, R12 ;  /* 0x000000132b2b7223 */ /* 0x000fe2000000000c */
[C---:B------:R-:W-:Y:S01]  /*1790*/  FFMA R15, R47.reuse, R15, R14 ;  /* 0x0000000f2f0f7223 */ /* 0x040fe2000000000e */
[----:B------:R-:W-:Y:S01]  /*17a0*/  FFMA R19, R47, R19, R18 ;  /* 0x000000132f137223 */ /* 0x000fe20000000012 */
[-C--:B-1----:R-:W-:Y:S01]  /*17b0*/  FFMA R14, R36, R28.reuse, R13 ;  /* 0x0000001c240e7223 */ /* 0x082fe2000000000d */
[----:B------:R-:W-:Y:S01]  /*17c0*/  FFMA R12, R32, R28, R41 ;  /* 0x0000001c200c7223 */ /* 0x000fe20000000029 */
[-C--:B--2---:R-:W-:Y:S01]  /*17d0*/  FFMA R36, R36, R24.reuse, R17 ;  /* 0x0000001824247223 */ /* 0x084fe20000000011 */
[----:B------:R-:W-:Y:S01]  /*17e0*/  FFMA R32, R32, R24, R45 ;  /* 0x0000001820207223 */ /* 0x000fe2000000002d */
[-C--:B------:R-:W-:Y:S01]  /*17f0*/  FFMA R13, R37, R29.reuse, R14 ;  /* 0x0000001d250d7223 */ /* 0x080fe2000000000e */
[----:B------:R-:W-:Y:S01]  /*1800*/  FFMA R17, R33, R29, R12 ;  /* 0x0000001d21117223 */ /* 0x000fe2000000000c */
[-C--:B------:R-:W-:Y:S01]  /*1810*/  FFMA R37, R37, R25.reuse, R36 ;  /* 0x0000001925257223 */ /* 0x080fe20000000024 */
[----:B------:R-:W-:Y:S01]  /*1820*/  FFMA R33, R33, R25, R32 ;  /* 0x0000001921217223 */ /* 0x000fe20000000020 */
[-C--:B------:R-:W-:Y:S01]  /*1830*/  FFMA R14, R38, R30.reuse, R13 ;  /* 0x0000001e260e7223 */ /* 0x080fe2000000000d */
[----:B------:R-:W-:Y:S01]  /*1840*/  FFMA R12, R34, R30, R17 ;  /* 0x0000001e220c7223 */ /* 0x000fe20000000011 */
[C---:B---3--:R-:W-:Y:S01]  /*1850*/  FFMA R36, R20.reuse, R24, R43 ;  /* 0x0000001814247223 */ /* 0x048fe2000000002b */
[----:B------:R-:W-:Y:S01]  /*1860*/  FFMA R20, R20, R28, R71 ;  /* 0x0000001c14147223 */ /* 0x000fe20000000047 */
[----:B------:R-:W-:Y:S01]  /*1870*/  FFMA R34, R34, R26, R33 ;  /* 0x0000001a22227223 */ /* 0x000fe20000000021 */
[C---:B----4-:R-:W-:Y:S01]  /*1880*/  FFMA R28, R8.reuse, R28, R15 ;  /* 0x0000001c081c7223 */ /* 0x050fe2000000000f */
[-C--:B------:R-:W-:Y:S01]  /*1890*/  FFMA R63, R39, R31.reuse, R14 ;  /* 0x0000001f273f7223 */ /* 0x080fe2000000000e */
[----:B------:R-:W-:Y:S01]  /*18a0*/  FFMA R65, R35, R31, R12 ;  /* 0x0000001f23417223 */ /* 0x000fe2000000000c */
[----:B------:R-:W-:Y:S01]  /*18b0*/  FFMA R8, R8, R24, R19 ;  /* 0x0000001808087223 */ /* 0x000fe20000000013 */
[-C--:B------:R-:W-:Y:S01]  /*18c0*/  FFMA R38, R38, R26.reuse, R37 ;  /* 0x0000001a26267223 */ /* 0x080fe20000000025 */
[----:B------:R-:W-:Y:S01]  /*18d0*/  LDS.128 R12, [R53.X4+UR5+0x60] ;  /* 0x00006005350c7984 */ /* 0x000fe20008004c00 */
[----:B------:R-:W-:Y:S01]  /*18e0*/  FFMA R37, R21, R25, R36 ;  /* 0x0000001915257223 */ /* 0x000fe20000000024 */
[----:B------:R-:W-:Y:S01]  /*18f0*/  FFMA R69, R35, R27, R34 ;  /* 0x0000001b23457223 */ /* 0x000fe20000000022 */
[-C--:B------:R-:W-:Y:S01]  /*1900*/  FFMA R21, R21, R29.reuse, R20 ;  /* 0x0000001d15157223 */ /* 0x080fe20000000014 */
[----:B------:R-:W1:Y:S01]  /*1910*/  LDS.128 R16, [R62+0x60] ;  /* 0x000060003e107984 */ /* 0x000e620000000c00 */
[C---:B------:R-:W-:Y:S01]  /*1920*/  FFMA R29, R9.reuse, R29, R28 ;  /* 0x0000001d091d7223 */ /* 0x040fe2000000001c */
[----:B------:R-:W-:Y:S01]  /*1930*/  FFMA R9, R9, R25, R8 ;  /* 0x0000001909097223 */ /* 0x000fe20000000008 */
[----:B------:R-:W-:Y:S01]  /*1940*/  FFMA R67, R39, R27, R38 ;  /* 0x0000001b27437223 */ /* 0x000fe20000000026 */
[----:B------:R-:W2:Y:S01]  /*1950*/  LDS.128 R32, [R62+0xe0] ;  /* 0x0000e0003e207984 */ /* 0x000ea20000000c00 */
[C---:B------:R-:W-:Y:S01]  /*1960*/  FFMA R8, R22.reuse, R26, R37 ;  /* 0x0000001a16087223 */ /* 0x040fe20000000025 */
[-C--:B------:R-:W-:Y:S01]  /*1970*/  FFMA R22, R22, R30.reuse, R21 ;  /* 0x0000001e16167223 */ /* 0x080fe20000000015 */
[C---:B------:R-:W-:Y:S01]  /*1980*/  FFMA R30, R10.reuse, R30, R29 ;  /* 0x0000001e0a1e7223 */ /* 0x040fe2000000001d */
[----:B------:R-:W3:Y:S01]  /*1990*/  LDS.128 R36, [R53.X4+UR5+0x1060] ;  /* 0x0010600535247984 */ /* 0x000ee20008004c00 */
[----:B------:R-:W-:Y:S01]  /*19a0*/  FFMA R10, R10, R26, R9 ;  /* 0x0000001a0a0a7223 */ /* 0x000fe20000000009 */
[C---:B------:R-:W-:Y:S01]  /*19b0*/  FFMA R9, R23.reuse, R31, R22 ;  /* 0x0000001f17097223 */ /* 0x040fe20000000016 */
[-C--:B------:R-:W-:Y:S01]  /*19c0*/  FFMA R23, R23, R27.reuse, R8 ;  /* 0x0000001b17177223 */ /* 0x080fe20000000008 */
[----:B------:R-:W4:Y:S01]  /*19d0*/  LDS.128 R40, [R53.X4+UR5+0x10e0] ;  /* 0x0010e00535287984 */ /* 0x000f220008004c00 */
[C---:B------:R-:W-:Y:S01]  /*19e0*/  FFMA R27, R11.reuse, R27, R10 ;  /* 0x0000001b0b1b7223 */ /* 0x040fe2000000000a */
[----:B------:R-:W-:-:S02]  /*19f0*/  FFMA R11, R11, R31, R30 ;  /* 0x0000001f0b0b7223 */ /* 0x000fc4000000001e */
[----:B------:R-:W4:Y:S01]  /*1a00*/  LDS.128 R44, [R53.X4+UR5+0xe0] ;  /* 0x0000e005352c7984 */ /* 0x000f220008004c00 */
[C---:B-1----:R-:W-:Y:S01]  /*1a10*/  FFMA R20, R12.reuse, R16, R63 ;  /* 0x000000100c147223 */ /* 0x042fe2000000003f */
[----:B--2---:R-:W-:-:S03]  /*1a20*/  FFMA R12, R12, R32, R67 ;  /* 0x000000200c0c7223 */ /* 0x004fc60000000043 */
[C---:B------:R-:W-:Y:S01]  /*1a30*/  FFMA R21, R13.reuse, R17, R20 ;  /* 0x000000110d157223 */ /* 0x040fe20000000014 */
[C---:B---3--:R-:W-:Y:S01]  /*1a40*/  FFMA R30, R36.reuse, R32, R69 ;  /* 0x00000020241e7223 */ /* 0x048fe20000000045 */
[-C--:B------:R-:W-:Y:S01]  /*1a50*/  FFMA R13, R13, R33.reuse, R12 ;  /* 0x000000210d0d7223 */ /* 0x080fe2000000000c */
[----:B------:R-:W-:Y:S01]  /*1a60*/  FFMA R36, R36, R16, R65 ;  /* 0x0000001024247223 */ /* 0x000fe20000000041 */
[----:B------:R-:W-:Y:S01]  /*1a70*/  FFMA R12, R14, R18, R21 ;  /* 0x000000120e0c7223 */ /* 0x000fe20000000015 */
[C---:B----4-:R-:W-:Y:S01]  /*1a80*/  FFMA R28, R40.reuse, R32, R23 ;  /* 0x00000020281c7223 */ /* 0x050fe20000000017 */
[----:B------:R-:W-:Y:S01]  /*1a90*/  FFMA R40, R40, R16, R9 ;  /* 0x0000001028287223 */ /* 0x000fe20000000009 */
[----:B------:R-:W-:Y:S01]  /*1aa0*/  LDS.128 R20, [R62+0x70] ;  /* 0x000070003e147984 */ /* 0x000fe20000000c00 */
[----:B------:R-:W-:Y:S01]  /*1ab0*/  FFMA R14, R14, R34, R13 ;  /* 0x000000220e0e7223 */ /* 0x000fe2000000000d */
[C---:B------:R-:W-:Y:S01]  /*1ac0*/  FFMA R16, R44.reuse, R16, R11 ;  /* 0x000000102c107223 */ /* 0x040fe2000000000b */
[----:B------:R-:W-:Y:S01]  /*1ad0*/  FFMA R32, R44, R32, R27 ;  /* 0x000000202c207223 */ /* 0x000fe2000000001b */
[----:B------:R-:W1:Y:S01]  /*1ae0*/  LDS.128 R8, [R53.X4+UR5+0x70] ;  /* 0x0000700535087984 */ /* 0x000e620008004c00 */
[C---:B------:R-:W-:Y:S01]  /*1af0*/  FFMA R29, R37.reuse, R33, R30 ;  /* 0x00000021251d7223 */ /* 0x040fe2000000001e */
[----:B------:R-:W-:Y:S01]  /*1b00*/  FFMA R13, R37, R17, R36 ;  /* 0x00000011250d7223 */ /* 0x000fe20000000024 */
[C---:B------:R-:W-:Y:S01]  /*1b10*/  FFMA R37, R15.reuse, R19, R12 ;  /* 0x000000130f257223 */ /* 0x040fe2000000000c */
[----:B------:R-:W2:Y:S01]  /*1b20*/  LDS.128 R24, [R62+0xf0] ;  /* 0x0000f0003e187984 */ /* 0x000ea20000000c00 */
[C---:B------:R-:W-:Y:S01]  /*1b30*/  FFMA R30, R38.reuse, R34, R29 ;  /* 0x00000022261e7223 */ /* 0x040fe2000000001d */
[----:B------:R-:W-:Y:S01]  /*1b40*/  FFMA R63, R15, R35, R14 ;  /* 0x000000230f3f7223 */ /* 0x000fe2000000000e */
[-C--:B------:R-:W-:Y:S01]  /*1b50*/  FFMA R38, R38, R18.reuse, R13 ;  /* 0x0000001226267223 */ /* 0x080fe2000000000d */
[C---:B------:R-:W-:Y:S01]  /*1b60*/  FFMA R29, R41.reuse, R17, R40 ;  /* 0x00000011291d7223 */ /* 0x040fe20000000028 */
[----:B------:R-:W3:Y:S01]  /*1b70*/  LDS.128 R12, [R53.X4+UR5+0x1070] ;  /* 0x00107005350c7984 */ /* 0x000ee20008004c00 */
[-C--:B------:R-:W-:Y:S01]  /*1b80*/  FFMA R31, R41, R33.reuse, R28 ;  /* 0x00000021291f7223 */ /* 0x080fe2000000001c */
[C---:B------:R-:W-:Y:S01]  /*1b90*/  FFMA R33, R45.reuse, R33, R32 ;  /* 0x000000212d217223 */ /* 0x040fe20000000020 */
[C---:B------:R-:W-:Y:S01]  /*1ba0*/  FFMA R28, R42.reuse, R18, R29 ;  /* 0x000000122a1c7223 */ /* 0x040fe2000000001d */
[----:B------:R-:W-:Y:S01]  /*1bb0*/  FFMA R45, R45, R17, R16 ;  /* 0x000000112d2d7223 */ /* 0x000fe20000000010 */
[-C--:B------:R-:W-:Y:S01]  /*1bc0*/  FFMA R42, R42, R34.reuse, R31 ;  /* 0x000000222a2a7223 */ /* 0x080fe2000000001f */
[C---:B------:R-:W-:Y:S01]  /*1bd0*/  FFMA R34, R46.reuse, R34, R33 ;  /* 0x000000222e227223 */ /* 0x040fe20000000021 */
[C---:B------:R-:W-:Y:S01]  /*1be0*/  FFMA R41, R39.reuse, R19, R38 ;  /* 0x0000001327297223 */ /* 0x040fe20000000026 */
[----:B------:R-:W-:Y:S01]  /*1bf0*/  FFMA R39, R39, R35, R30 ;  /* 0x0000002327277223 */ /* 0x000fe2000000001e */
[C---:B------:R-:W-:Y:S01]  /*1c00*/  FFMA R17, R43.reuse, R19, R28 ;  /* 0x000000132b117223 */ /* 0x040fe2000000001c */
[----:B------:R-:W-:Y:S01]  /*1c10*/  FFMA R18, R46, R18, R45 ;  /* 0x000000122e127223 */ /* 0x000fe2000000002d */
[----:B------:R-:W4:Y:S01]  /*1c20*/  LDS.128 R28, [R53.X4+UR5+0x10f0] ;  /* 0x0010f005351c7984 */ /* 0x000f220008004c00 */
[-C--:B------:R-:W-:Y:S01]  /*1c30*/  FFMA R43, R43, R35.reuse, R42 ;  /* 0x000000232b2b7223 */ /* 0x080fe2000000002a */
[C---:B------:R-:W-:Y:S01]  /*1c40*/  FFMA R45, R47.reuse, R35, R34 ;  /* 0x000000232f2d7223 */ /* 0x040fe20000000022 */
[----:B------:R-:W-:Y:S01]  /*1c50*/  FFMA R19, R47, R19, R18 ;  /* 0x000000132f137223 */ /* 0x000fe20000000012 */
[----:B------:R-:W4:Y:S01]  /*1c60*/  LDS.128 R32, [R53.X4+UR5+0xf0] ;  /* 0x0000f00535207984 */ /* 0x000f220008004c00 */
[----:B------:R-:W-:Y:S01]  /*1c70*/  LEA R47, R52, R57, 0xd ;  /* 0x00000039342f7211 */ /* 0x000fe200078e68ff */
[----:B------:R-:W-:Y:S01]  /*1c80*/  USHF.L.U32 UR5, UR4, 0xd, URZ ;  /* 0x0000000d04057899 */ /* 0x000fe2000800063f */
[C---:B-1----:R-:W-:Y:S01]  /*1c90*/  FFMA R16, R8.reuse, R20, R37 ;  /* 0x0000001408107223 */ /* 0x042fe20000000025 */
[----:B--2---:R-:W-:-:S03]  /*1ca0*/  FFMA R8, R8, R24, R63 ;  /* 0x0000001808087223 */ /* 0x004fc6000000003f */
[C---:B------:R-:W-:Y:S01]  /*1cb0*/  FFMA R37, R9.reuse, R21, R16 ;  /* 0x0000001509257223 */ /* 0x040fe20000000010 */
[----:B------:R-:W-:Y:S01]  /*1cc0*/  LEA R63, R52, R59, 0xc ;  /* 0x0000003b343f7211 */ /* 0x000fe200078e60ff */
[----:B------:R-:W-:Y:S02]  /*1cd0*/  FFMA R9, R9, R25, R8 ;  /* 0x0000001909097223 */ /* 0x000fe40000000008 */
[----:B------:R-:W-:Y:S01]  /*1ce0*/  FFMA R40, R10, R22, R37 ;  /* 0x000000160a287223 */ /* 0x000fe20000000025 */
[----:B---3--:R-:W-:Y:S01]  /*1cf0*/  FFMA R16, R12, R24, R39 ;  /* 0x000000180c107223 */ /* 0x008fe20000000027 */
[----:B------:R-:W-:Y:S01]  /*1d00*/  MOV R8, R50 ;  /* 0x0000003200087202 */ /* 0x000fe20000000f00 */
[----:B------:R-:W-:Y:S01]  /*1d10*/  FFMA R10, R10, R26, R9 ;  /* 0x0000001a0a0a7223 */ /* 0x000fe20000000009 */
[----:B------:R-:W-:Y:S01]  /*1d20*/  MOV R9, R49 ;  /* 0x0000003100097202 */ /* 0x000fe20000000f00 */
[----:B------:R-:W-:Y:S01]  /*1d30*/  FFMA R12, R12, R20, R41 ;  /* 0x000000140c0c7223 */ /* 0x000fe20000000029 */
[----:B------:R-:W-:Y:S01]  /*1d40*/  LEA R39, R52, R59, 0xd ;  /* 0x0000003b34277211 */ /* 0x000fe200078e68ff */
[----:B------:R-:W-:Y:S06]  /*1d50*/  BAR.SYNC 0x0 ;  /* 0x0000000000007b1d */ /* 0x000fec0000000000 */
[----:B------:R-:W-:Y:S01]  /*1d60*/  @!PT LDS RZ, [RZ] ;  /* 0x00000000fffff984 */ /* 0x000fe20000000800 */
[----:B------:R-:W-:Y:S01]  /*1d70*/  @!PT LDS RZ, [RZ] ;  /* 0x00000000fffff984 */ /* 0x000fe20000000800 */
[----:B------:R-:W-:Y:S01]  /*1d80*/  @!PT LDS RZ, [RZ] ;  /* 0x00000000fffff984 */ /* 0x000fe20000000800 */
[----:B------:R1:W-:Y:S01]  /*1d90*/  LDGSTS.E.BYPASS.128 [R39], [R8.64], !P1 ;  /* 0x0000000008277fae */ /* 0x0003e2000c901c48 */
[----:B------:R-:W-:Y:S01]  /*1da0*/  FFMA R41, R11, R27, R10 ;  /* 0x0000001b0b297223 */ /* 0x000fe2000000000a */
[C---:B----4-:R-:W-:Y:S01]  /*1db0*/  FFMA R10, R28.reuse, R24, R43 ;  /* 0x000000181c0a7223 */ /* 0x050fe2000000002b */
[----:B------:R-:W-:Y:S01]  /*1dc0*/  FFMA R28, R28, R20, R17 ;  /* 0x000000141c1c7223 */ /* 0x000fe20000000011 */
[C---:B------:R-:W-:Y:S01]  /*1dd0*/  FFMA R24, R32.reuse, R24, R45 ;  /* 0x0000001820187223 */ /* 0x040fe2000000002d */
[----:B------:R-:W-:Y:S01]  /*1de0*/  FFMA R20, R32, R20, R19 ;  /* 0x0000001420147223 */ /* 0x000fe20000000013 */
[C---:B------:R-:W-:Y:S01]  /*1df0*/  FFMA R37, R13.reuse, R21, R12 ;  /* 0x000000150d257223 */ /* 0x040fe2000000000c */
[----:B------:R-:W-:Y:S01]  /*1e00*/  FFMA R13, R13, R25, R16 ;  /* 0x000000190d0d7223 */ /* 0x000fe20000000010 */
[----:B------:R-:W-:Y:S01]  /*1e10*/  IADD3 R50, P3, R50, 0x80, RZ ;  /* 0x0000008032327810 */ /* 0x000fe20007f7e0ff */
[----:B------:R-:W-:Y:S01]  /*1e20*/  FFMA R40, R11, R23, R40 ;  /* 0x000000170b287223 */ /* 0x000fe20000000028 */
[C---:B------:R-:W-:Y:S01]  /*1e30*/  FFMA R42, R14.reuse, R22, R37 ;  /* 0x000000160e2a7223 */ /* 0x040fe20000000025 */
[----:B------:R-:W-:Y:S01]  /*1e40*/  FFMA R14, R14, R26, R13 ;  /* 0x0000001a0e0e7223 */ /* 0x000fe2000000000d */
[----:B-1----:R-:W-:-:S02]  /*1e50*/  MOV R8, R48 ;  /* 0x0000003000087202 */ /* 0x002fc40000000f00 */
[----:B------:R-:W-:Y:S01]  /*1e60*/  MOV R9, R7 ;  /* 0x0000000700097202 */ /* 0x000fe20000000f00 */
[C---:B------:R-:W-:Y:S01]  /*1e70*/  FFMA R43, R15.reuse, R27, R14 ;  /* 0x0000001b0f2b7223 */ /* 0x040fe2000000000e */
[----:B------:R-:W-:Y:S01]  /*1e80*/  IADD3 R48, P2, R48, 0x80, RZ ;  /* 0x0000008030307810 */ /* 0x000fe20007f5e0ff */
[----:B------:R-:W-:Y:S01]  /*1e90*/  FFMA R42, R15, R23, R42 ;  /* 0x000000170f2a7223 */ /* 0x000fe2000000002a */
[----:B------:R-:W-:Y:S01]  /*1ea0*/  IADD3.X R49, RZ, R49, RZ, P3, !PT ;  /* 0x00000031ff317210 */ /* 0x000fe20001ffe4ff */
[----:B------:R1:W-:Y:S01]  /*1eb0*/  LDGSTS.E.BYPASS.128 [R47], [R8.64], !P1 ;  /* 0x00000000082f7fae */ /* 0x0003e2000c901c48 */
[----:B------:R-:W-:-:S03]  /*1ec0*/  IADD3.X R7, RZ, R7, RZ, P2, !PT ;  /* 0x00000007ff077210 */ /* 0x000fc600017fe4ff */
[----:B------:R-:W0:Y:S01]  /*1ed0*/  LDGDEPBAR ;  /* 0x00000000000079af */ /* 0x000e220000000000 */
[----:B-1----:R-:W-:Y:S02]  /*1ee0*/  MOV R8, R6 ;  /* 0x0000000600087202 */ /* 0x002fe40000000f00 */
[----:B------:R-:W-:-:S05]  /*1ef0*/  MOV R9, R5 ;  /* 0x0000000500097202 */ /* 0x000fca0000000f00 */
[----:B------:R1:W-:Y:S01]  /*1f00*/  LDGSTS.E.BYPASS.128 [R63+0x8000], [R8.64], !P1 ;  /* 0x08000000083f7fae */ /* 0x0003e2000c901c48 */
[----:B------:R-:W-:-:S03]  /*1f10*/  IADD3 R6, P1, R6, 0x80, RZ ;  /* 0x0000008006067810 */ /* 0x000fc60007f3e0ff */
[----:B------:R-:W0:Y:S01]  /*1f20*/  LDGDEPBAR ;  /* 0x00000000000079af */ /* 0x000e220000000000 */
[----:B------:R-:W-:Y:S01]  /*1f30*/  IADD3.X R5, RZ, R5, RZ, P1, !PT ;  /* 0x00000005ff057210 */ /* 0x000fe20000ffe4ff */
[C---:B-1----:R-:W-:Y:S01]  /*1f40*/  FFMA R9, R29.reuse, R25, R10 ;  /* 0x000000191d097223 */ /* 0x042fe2000000000a */
[----:B------:R-:W-:Y:S01]  /*1f50*/  FFMA R29, R29, R21, R28 ;  /* 0x000000151d1d7223 */ /* 0x000fe2000000001c */
[C---:B------:R-:W-:Y:S01]  /*1f60*/  FFMA R25, R33.reuse, R25, R24 ;  /* 0x0000001921197223 */ /* 0x040fe20000000018 */
[----:B------:R-:W-:Y:S01]  /*1f70*/  FFMA R21, R33, R21, R20 ;  /* 0x0000001521157223 */ /* 0x000fe20000000014 */
[C---:B------:R-:W-:Y:S01]  /*1f80*/  FFMA R8, R30.reuse, R26, R9 ;  /* 0x0000001a1e087223 */ /* 0x040fe20000000009 */
[----:B------:R-:W-:Y:S01]  /*1f90*/  FFMA R30, R30, R22, R29 ;  /* 0x000000161e1e7223 */ /* 0x000fe2000000001d */
[C---:B------:R-:W-:Y:S01]  /*1fa0*/  FFMA R26, R34.reuse, R26, R25 ;  /* 0x0000001a221a7223 */ /* 0x040fe20000000019 */
[----:B------:R-:W-:Y:S02]  /*1fb0*/  FFMA R22, R34, R22, R21 ;  /* 0x0000001622167223 */ /* 0x000fe40000000015 */
[C---:B------:R-:W-:Y:S01]  /*1fc0*/  FFMA R30, R31.reuse, R23, R30 ;  /* 0x000000171f1e7223 */ /* 0x040fe2000000001e */
[-C--:B------:R-:W-:Y:S01]  /*1fd0*/  FFMA R31, R31, R27.reuse, R8 ;  /* 0x0000001b1f1f7223 */ /* 0x080fe20000000008 */
[C---:B------:R-:W-:Y:S01]  /*1fe0*/  FFMA R27, R35.reuse, R27, R26 ;  /* 0x0000001b231b7223 */ /* 0x040fe2000000001a */
[----:B------:R-:W-:Y:S01]  /*1ff0*/  FFMA R26, R35, R23, R22 ;  /* 0x00000017231a7223 */ /* 0x000fe20000000016 */
[----:B------:R-:W-:-:S04]  /*2000*/  DEPBAR.LE SB0, 0x6 ;  /* 0x000081800000791a */ /* 0x000fc80000000000 */
[----:B------:R-:W-:Y:S06]  /*2010*/  BAR.SYNC 0x0 ;  /* 0x0000000000007b1d */ /* 0x000fec0000000000 */
[----:B------:R-:W-:Y:S01]  /*2020*/  @P0 CALL.REL.NOINC `(.L_x_0) ;  /* 0x0000001000000944 */ /* 0x000fe20003c00000 */
[----:B------:R-:W-:Y:S05]  /*2030*/  BRA `(.L_x_1) ;  /* 0xffffea8000007947 */ /* 0x000fea000383ffff */
.L_x_0:
[----:B------:R-:W-:Y:S01]  /*2040*/  LOP3.LUT R60, R60, 0x1e, RZ, 0xc0, !PT ;  /* 0x0000001e3c3c7812 */ /* 0x000fe200078ec0ff */
[----:B------:R-:W-:Y:S01]  /*2050*/  IMAD R56, R61, 0x24, R56 ;  /* 0x000000243d387824 */ /* 0x000fe200078e0238 */
[----:B------:R-:W-:-:S04]  /*2060*/  DEPBAR.LE SB0, 0x0 ;  /* 0x000080000000791a */ /* 0x000fc80000000000 */
[----:B------:R-:W-:Y:S01]  /*2070*/  IMAD R60, R60, 0x24, R55 ;  /* 0x000000243c3c7824 */ /* 0x000fe200078e0237 */
[----:B------:R-:W-:Y:S06]  /*2080*/  BAR.SYNC 0x0 ;  /* 0x0000000000007b1d */ /* 0x000fec0000000000 */
[----:B------:R-:W-:Y:S01]  /*2090*/  STS.64 [R60.X4], R40 ;  /* 0x000000283c007388 */ /* 0x000fe20000004a00 */
[----:B------:R-:W-:-:S03]  /*20a0*/  LOP3.LUT R3, R3, 0x1c, R58, 0xf8, !PT ;  /* 0x0000001c03037812 */ /* 0x000fc600078ef83a */
[----:B------:R-:W-:Y:S04]  /*20b0*/  STS.64 [R60.X4+0x90], R26 ;  /* 0x0000901a3c007388 */ /* 0x000fe80000004a00 */
[----:B------:R-:W-:Y:S06]  /*20c0*/  BAR.SYNC 0x0 ;  /* 0x0000000000007b1d */ /* 0x000fec0000000000 */
[----:B------:R-:W1:Y:S04]  /*20d0*/  LDS.128 R8, [R56.X4] ;  /* 0x0000000038087984 */ /* 0x000e680000004c00 */
[----:B------:R-:W-:Y:S06]  /*20e0*/  BAR.SYNC 0x0 ;  /* 0x0000000000007b1d */ /* 0x000fec0000000000 */
[----:B------:R-:W-:Y:S01]  /*20f0*/  ISETP.GE.AND P0, PT, R3, 0x100, PT ;  /* 0x000001000300780c */ /* 0x000fe20003f06270 */
[----:B------:R-:W-:Y:S01]  /*2100*/  STS.64 [R60.X4], R42 ;  /* 0x0000002a3c007388 */ /* 0x000fe20000004a00 */
[----:B------:R-:W-:-:S02]  /*2110*/  LEA R7, R0, R3, 0x8 ;  /* 0x0000000300077211 */ /* 0x000fc400078e40ff */
[----:B------:R-:W-:Y:S01]  /*2120*/  ISETP.LT.AND P1, PT, R0, c[0x0][0x178], !P0 ;  /* 0x00005e0000007a0c */ /* 0x000fe20004721270 */
[----:B------:R-:W-:Y:S04]  /*2130*/  STS.64 [R60.X4+0x90], R30 ;  /* 0x0000901e3c007388 */ /* 0x000fe80000004a00 */
[----:B------:R-:W-:Y:S06]  /*2140*/  BAR.SYNC 0x0 ;  /* 0x0000000000007b1d */ /* 0x000fec0000000000 */
[----:B------:R-:W-:Y:S01]  /*2150*/  ISETP.LT.AND P0, PT, R2, c[0x0][0x178], !P0 ;  /* 0x00005e0002007a0c */ /* 0x000fe20004701270 */
[----:B------:R-:W-:-:S05]  /*2160*/  IMAD.WIDE R6, R7, R4, c[0x0][0x170] ;  /* 0x00005c0007067625 */ /* 0x000fca00078e0204 */
[----:B-1----:R1:W-:Y:S07]  /*2170*/  @P1 STG.E.128 [R6.64], R8 ;  /* 0x0000000806001986 */ /* 0x0023ee000c101d08 */
[----:B------:R-:W-:Y:S05]  /*2180*/  @!P0 EXIT ;  /* 0x000000000000894d */ /* 0x000fea0003800000 */
[----:B------:R-:W2:Y:S01]  /*2190*/  LDS.128 R56, [R56.X4] ;  /* 0x0000000038387984 */ /* 0x000ea20000004c00 */
[----:B------:R-:W-:-:S05]  /*21a0*/  LEA R5, R2, R3, 0x8 ;  /* 0x0000000302057211 */ /* 0x000fca00078e40ff */
[----:B------:R-:W-:-:S05]  /*21b0*/  IMAD.WIDE R4, R5, R4, c[0x0][0x170] ;  /* 0x00005c0005047625 */ /* 0x000fca00078e0204 */
[----:B--2---:R-:W-:Y:S01]  /*21c0*/  STG.E.128 [R4.64], R56 ;  /* 0x0000003804007986 */ /* 0x004fe2000c101d08 */
[----:B------:R-:W-:Y:S05]  /*21d0*/  EXIT ;  /* 0x000000000000794d */ /* 0x000fea0003800000 */
.L_x_2:
[----:B------:R-:W-:-:S00]  /*21e0*/  BRA `(.L_x_2) ;  /* 0xfffffff000007947 */ /* 0x000fc0000383ffff */
[----:B------:R-:W-:-:S00]  /*21f0*/  NOP ;  /* 0x0000000000007918 */ /* 0x000fc00000000000 */
        /* <DEDUP_REMOVED lines=8> */
.L_x_3:


//--------------------- .nv.shared.triton_mm      --------------------------
	.section	.nv.shared.triton_mm,"aw",@nobits
	.align	16
